	.target	sm_90a

	.elftype	@"ET_EXEC"


//--------------------- .note.nv.tkinfo           --------------------------
	.section	.note.nv.tkinfo,"",@"SHT_NOTE"
	.sectionflags	@"SHF_NOTE_NV_TKINFO"
	.tkinfo
        /*0018*/ 	.word	0x00000002
        /*0030*/ 	.string	""
        /*0030*/ 	.string	"ptxas"
        /*0030*/ 	.string	"Cuda compilation tools, release 13.0, V13.0.88"
        /*0030*/ 	.string	"Build cuda_13.0.r13.0/compiler.36424714_0"
        /*0030*/ 	.string	"-arch sm_90a -m 64 "



//--------------------- .note.nv.cuinfo           --------------------------
	.section	.note.nv.cuinfo,"",@"SHT_NOTE"
	.sectionflags	@"SHF_NOTE_NV_CUINFO"
        /*0018*/ 	.short	0x0002
        /*001a*/ 	.short	0x005a
        /*001c*/ 	.short	0x0082
	.zero		2


//--------------------- .nv.info                  --------------------------
	.section	.nv.info,"",@"SHT_CUDA_INFO"
	.align	4


	//----- nvinfo : EIATTR_REGCOUNT
	.align		4
        /*0000*/ 	.byte	0x04, 0x2f
        /*0002*/ 	.short	(.L_16 - .L_15)
	.align		4
.L_15:
        /*0004*/ 	.word	index@(_ZN7cutlass13device_kernelINS_4gemm6kernel13GemmUniversalIN4cute5tupleIJiiiiEEENS1_10collective13CollectiveMmaINS1_39MainloopSm90TmaGmmaRmemAWarpSpecializedILi4ENS5_IJNS4_1CILi1EEESB_SB_EEENS1_35KernelTmaWarpSpecializedCooperativeEEENS5_IJNSA_ILi128EEENSA_ILi256EEENSA_ILi32EEEEEEfNS5_IJSB_llEEEfNS5_IJlSB_lEEENS4_8TiledMMAINS4_8MMA_AtomIJNS4_4SM904GMMA30MMA_64x256x8_F32TF32TF32_RS_TNILNSO_7ScaleInE1ELSQ_1EEEEEENS4_6LayoutINS5_IJNSA_ILi2EEESB_SB_EEENS5_IJSB_NSA_ILi0EEESW_EEEEENS5_IJNS4_10UnderscoreESZ_SZ_EEEEENS4_13SM90_TMA_LOADENS4_14ComposedLayoutINS4_7SwizzleILi1ELi4ELi3EEENS4_18smem_ptr_flag_bitsILi32EEENST_INS5_IJNSA_ILi8EEES18_EEENS5_IJSB_S18_EEEEEEENS4_9Copy_AtomIJNS4_39AutoVectorizingCopyWithAssumedAlignmentILi128EEEfEEENS4_8identityES12_NS13_INS14_ILi3ELi4ELi3EEES17_NST_INS5_IJS18_SH_EEENS5_IJSH_SB_EEEEEEEvS1H_EENS_8epilogue10collective6detail29Sm90TmaWarpSpecializedAdapterINS1P_15DefaultEpilogueINS_10tfloat32_tESK_SK_NS1O_6thread17LinearCombinationIS1T_Li1EffLNS1U_9ScaleType4KindE0ELNS_15FloatRoundStyleE2ES1T_EENS1_15EpilogueDefaultEEEEEvvEEEEvNT_6ParamsE)
        /*0008*/ 	.word	0x000000a8


	//----- nvinfo : EIATTR_FRAME_SIZE
	.align		4
.L_16:
        /*000c*/ 	.byte	0x04, 0x11
        /*000e*/ 	.short	(.L_18 - .L_17)
	.align		4
.L_17:
        /*0010*/ 	.word	index@(_ZN7cutlass13device_kernelINS_4gemm6kernel13GemmUniversalIN4cute5tupleIJiiiiEEENS1_10collective13CollectiveMmaINS1_39MainloopSm90TmaGmmaRmemAWarpSpecializedILi4ENS5_IJNS4_1CILi1EEESB_SB_EEENS1_35KernelTmaWarpSpecializedCooperativeEEENS5_IJNSA_ILi128EEENSA_ILi256EEENSA_ILi32EEEEEEfNS5_IJSB_llEEEfNS5_IJlSB_lEEENS4_8TiledMMAINS4_8MMA_AtomIJNS4_4SM904GMMA30MMA_64x256x8_F32TF32TF32_RS_TNILNSO_7ScaleInE1ELSQ_1EEEEEENS4_6LayoutINS5_IJNSA_ILi2EEESB_SB_EEENS5_IJSB_NSA_ILi0EEESW_EEEEENS5_IJNS4_10UnderscoreESZ_SZ_EEEEENS4_13SM90_TMA_LOADENS4_14ComposedLayoutINS4_7SwizzleILi1ELi4ELi3EEENS4_18smem_ptr_flag_bitsILi32EEENST_INS5_IJNSA_ILi8EEES18_EEENS5_IJSB_S18_EEEEEEENS4_9Copy_AtomIJNS4_39AutoVectorizingCopyWithAssumedAlignmentILi128EEEfEEENS4_8identityES12_NS13_INS14_ILi3ELi4ELi3EEES17_NST_INS5_IJS18_SH_EEENS5_IJSH_SB_EEEEEEEvS1H_EENS_8epilogue10collective6detail29Sm90TmaWarpSpecializedAdapterINS1P_15DefaultEpilogueINS_10tfloat32_tESK_SK_NS1O_6thread17LinearCombinationIS1T_Li1EffLNS1U_9ScaleType4KindE0ELNS_15FloatRoundStyleE2ES1T_EENS1_15EpilogueDefaultEEEEEvvEEEEvNT_6ParamsE)
        /*0014*/ 	.word	0x00000000


	//----- nvinfo : EIATTR_MIN_STACK_SIZE
	.align		4
.L_18:
        /*0018*/ 	.byte	0x04, 0x12
        /*001a*/ 	.short	(.L_20 - .L_19)
	.align		4
.L_19:
        /*001c*/ 	.word	index@(_ZN7cutlass13device_kernelINS_4gemm6kernel13GemmUniversalIN4cute5tupleIJiiiiEEENS1_10collective13CollectiveMmaINS1_39MainloopSm90TmaGmmaRmemAWarpSpecializedILi4ENS5_IJNS4_1CILi1EEESB_SB_EEENS1_35KernelTmaWarpSpecializedCooperativeEEENS5_IJNSA_ILi128EEENSA_ILi256EEENSA_ILi32EEEEEEfNS5_IJSB_llEEEfNS5_IJlSB_lEEENS4_8TiledMMAINS4_8MMA_AtomIJNS4_4SM904GMMA30MMA_64x256x8_F32TF32TF32_RS_TNILNSO_7ScaleInE1ELSQ_1EEEEEENS4_6LayoutINS5_IJNSA_ILi2EEESB_SB_EEENS5_IJSB_NSA_ILi0EEESW_EEEEENS5_IJNS4_10UnderscoreESZ_SZ_EEEEENS4_13SM90_TMA_LOADENS4_14ComposedLayoutINS4_7SwizzleILi1ELi4ELi3EEENS4_18smem_ptr_flag_bitsILi32EEENST_INS5_IJNSA_ILi8EEES18_EEENS5_IJSB_S18_EEEEEEENS4_9Copy_AtomIJNS4_39AutoVectorizingCopyWithAssumedAlignmentILi128EEEfEEENS4_8identityES12_NS13_INS14_ILi3ELi4ELi3EEES17_NST_INS5_IJS18_SH_EEENS5_IJSH_SB_EEEEEEEvS1H_EENS_8epilogue10collective6detail29Sm90TmaWarpSpecializedAdapterINS1P_15DefaultEpilogueINS_10tfloat32_tESK_SK_NS1O_6thread17LinearCombinationIS1T_Li1EffLNS1U_9ScaleType4KindE0ELNS_15FloatRoundStyleE2ES1T_EENS1_15EpilogueDefaultEEEEEvvEEEEvNT_6ParamsE)
        /*0020*/ 	.word	0x00000000
.L_20:


//--------------------- .nv.compat                --------------------------
	.section	.nv.compat,"",@"SHT_CUDA_COMPAT_INFO"
	.align	4
        /*0000*/ 	.byte	0x02, 0x09, 0x01, 0x00, 0x02, 0x02, 0x04, 0x00, 0x02, 0x05, 0x05, 0x00, 0x03, 0x07, 0x01, 0x01
        /*0010*/ 	.byte	0x02, 0x03, 0x01, 0x00, 0x02, 0x06, 0x01, 0x00, 0x04, 0x0b, 0x08, 0x00, 0x00, 0x00, 0x00, 0x00
        /*0020*/ 	.byte	0x00, 0x00, 0x00, 0x00


//--------------------- .nv.info._ZN7cutlass13device_kernelINS_4gemm6kernel13GemmUniversalIN4cute5tupleIJiiiiEEENS1_10collective13CollectiveMmaINS1_39MainloopSm90TmaGmmaRmemAWarpSpecializedILi4ENS5_IJNS4_1CILi1EEESB_SB_EEENS1_35KernelTmaWarpSpecializedCooperativeEEENS5_IJNSA_ILi128EEENSA_ILi256EEENSA_ILi32EEEEEEfNS5_IJSB_llEEEfNS5_IJlSB_lEEENS4_8TiledMMAINS4_8MMA_AtomIJNS4_4SM904GMMA30MMA_64x256x8_F32TF32TF32_RS_TNILNSO_7ScaleInE1ELSQ_1EEEEEENS4_6LayoutINS5_IJNSA_ILi2EEESB_SB_EEENS5_IJSB_NSA_ILi0EEESW_EEEEENS5_IJNS4_10UnderscoreESZ_SZ_EEEEENS4_13SM90_TMA_LOADENS4_14ComposedLayoutINS4_7SwizzleILi1ELi4ELi3EEENS4_18smem_ptr_flag_bitsILi32EEENST_INS5_IJNSA_ILi8EEES18_EEENS5_IJSB_S18_EEEEEEENS4_9Copy_AtomIJNS4_39AutoVectorizingCopyWithAssumedAlignmentILi128EEEfEEENS4_8identityES12_NS13_INS14_ILi3ELi4ELi3EEES17_NST_INS5_IJS18_SH_EEENS5_IJSH_SB_EEEEEEEvS1H_EENS_8epilogue10collective6detail29Sm90TmaWarpSpecializedAdapterINS1P_15DefaultEpilogueINS_10tfloat32_tESK_SK_NS1O_6thread17LinearCombinationIS1T_Li1EffLNS1U_9ScaleType4KindE0ELNS_15FloatRoundStyleE2ES1T_EENS1_15EpilogueDefaultEEEEEvvEEEEvNT_6ParamsE --------------------------
	.section	.nv.info._ZN7cutlass13device_kernelINS_4gemm6kernel13GemmUniversalIN4cute5tupleIJiiiiEEENS1_10collective13CollectiveMmaINS1_39MainloopSm90TmaGmmaRmemAWarpSpecializedILi4ENS5_IJNS4_1CILi1EEESB_SB_EEENS1_35KernelTmaWarpSpecializedCooperativeEEENS5_IJNSA_ILi128EEENSA_ILi256EEENSA_ILi32EEEEEEfNS5_IJSB_llEEEfNS5_IJlSB_lEEENS4_8TiledMMAINS4_8MMA_AtomIJNS4_4SM904GMMA30MMA_64x256x8_F32TF32TF32_RS_TNILNSO_7ScaleInE1ELSQ_1EEEEEENS4_6LayoutINS5_IJNSA_ILi2EEESB_SB_EEENS5_IJSB_NSA_ILi0EEESW_EEEEENS5_IJNS4_10UnderscoreESZ_SZ_EEEEENS4_13SM90_TMA_LOADENS4_14ComposedLayoutINS4_7SwizzleILi1ELi4ELi3EEENS4_18smem_ptr_flag_bitsILi32EEENST_INS5_IJNSA_ILi8EEES18_EEENS5_IJSB_S18_EEEEEEENS4_9Copy_AtomIJNS4_39AutoVectorizingCopyWithAssumedAlignmentILi128EEEfEEENS4_8identityES12_NS13_INS14_ILi3ELi4ELi3EEES17_NST_INS5_IJS18_SH_EEENS5_IJSH_SB_EEEEEEEvS1H_EENS_8epilogue10collective6detail29Sm90TmaWarpSpecializedAdapterINS1P_15DefaultEpilogueINS_10tfloat32_tESK_SK_NS1O_6thread17LinearCombinationIS1T_Li1EffLNS1U_9ScaleType4KindE0ELNS_15FloatRoundStyleE2ES1T_EENS1_15EpilogueDefaultEEEEEvvEEEEvNT_6ParamsE,"",@"SHT_CUDA_INFO"
	.sectionflags	@""
	.align	4


	//----- nvinfo : EIATTR_CUDA_API_VERSION
	.align		4
        /*0000*/ 	.byte	0x04, 0x37
        /*0002*/ 	.short	(.L_22 - .L_21)
.L_21:
        /*0004*/ 	.word	0x00000082


	//----- nvinfo : EIATTR_KPARAM_INFO
	.align		4
.L_22:
        /*0008*/ 	.byte	0x04, 0x17
        /*000a*/ 	.short	(.L_24 - .L_23)
.L_23:
        /*000c*/ 	.word	0x00000000
        /*0010*/ 	.short	0x0000
        /*0012*/ 	.short	0x0070
        /*0014*/ 	.byte	0x00, 0xf0, 0x01, 0x10


	//----- nvinfo : EIATTR_SPARSE_MMA_MASK
	.align		4
.L_24:
        /*0018*/ 	.byte	0x03, 0x50
        /*001a*/ 	.short	0x0000


	//----- nvinfo : EIATTR_MAXREG_COUNT
	.align		4
        /*001c*/ 	.byte	0x03, 0x1b
        /*001e*/ 	.short	0x00a8


	//----- nvinfo : EIATTR_NUM_BARRIERS
	.align		4
        /*0020*/ 	.byte	0x02, 0x4c
        /*0022*/ 	.byte	0x01
	.zero		1


	//----- nvinfo : EIATTR_EXTERNS
	.align		4
        /*0024*/ 	.byte	0x04, 0x0f
        /*0026*/ 	.short	(.L_26 - .L_25)


	//   ....[0]....
	.align		4
.L_25:
        /*0028*/ 	.word	index@(__assertfail)


	//----- nvinfo : EIATTR_MERCURY_ISA_VERSION
	.align		4
.L_26:
        /*002c*/ 	.byte	0x03, 0x5f
        /*002e*/ 	.short	0x0101


	//----- nvinfo : EIATTR_INT_WARP_WIDE_INSTR_OFFSETS
	.align		4
        /*0030*/ 	.byte	0x04, 0x31
        /*0032*/ 	.short	(.L_28 - .L_27)


	//   ....[0]....
.L_27:
        /*0034*/ 	.word	0x000003b0


	//   ....[1]....
        /*0038*/ 	.word	0x000003e0


	//   ....[2]....
        /*003c*/ 	.word	0x000004c0


	//----- nvinfo : EIATTR_COOP_GROUP_MASK_REGIDS
	.align		4
.L_28:
        /*0040*/ 	.byte	0x04, 0x29
        /*0042*/ 	.short	(.L_30 - .L_29)


	//   ....[0]....
.L_29:
        /*0044*/ 	.word	0xffffffff


	//   ....[1]....
        /*0048*/ 	.word	0xffffffff


	//   ....[2]....
        /*004c*/ 	.word	0xffffffff


	//   ....[3]....
        /*0050*/ 	.word	0xffffffff


	//   ....[4]....
        /*0054*/ 	.word	0x0500000f


	//----- nvinfo : EIATTR_COOP_GROUP_INSTR_OFFSETS
	.align		4
.L_30:
        /*0058*/ 	.byte	0x04, 0x28
        /*005a*/ 	.short	(.L_32 - .L_31)


	//   ....[0]....
.L_31:
        /*005c*/ 	.word	0x00000060


	//   ....[1]....
        /*0060*/ 	.word	0x00000070


	//   ....[2]....
        /*0064*/ 	.word	0x00000130


	//   ....[3]....
        /*0068*/ 	.word	0x000002c0


	//   ....[4]....
        /*006c*/ 	.word	0x0000c720


	//----- nvinfo : EIATTR_REG_RECONFIG
	.align		4
.L_32:
        /*0070*/ 	.byte	0x01, 0x54
	.zero		2


	//----- nvinfo : EIATTR_SYSCALL_OFFSETS
	.align		4
        /*0074*/ 	.byte	0x04, 0x46
        /*0076*/ 	.short	(.L_34 - .L_33)


	//   ....[0]....
.L_33:
        /*0078*/ 	.word	0x00001080


	//   ....[1]....
        /*007c*/ 	.word	0x000011b0


	//   ....[2]....
        /*0080*/ 	.word	0x000012a0


	//   ....[3]....
        /*0084*/ 	.word	0x0000b340


	//   ....[4]....
        /*0088*/ 	.word	0x0000b470


	//----- nvinfo : EIATTR_MBARRIER_INSTR_OFFSETS
	.align		4
.L_34:
        /*008c*/ 	.byte	0x04, 0x39
        /*008e*/ 	.short	(.L_36 - .L_35)


	//   ....[0]....
.L_35:
        /*0090*/ 	.word	0x00000230
        /*0094*/ 	.word	0x000000ff
        /*0098*/ 	.word	0x00000000
        /*009c*/ 	.short	0x0100
        /*009e*/ 	.byte	0x08
	.zero		1


	//   ....[1]....
        /*00a0*/ 	.word	0x00000240
        /*00a4*/ 	.word	0x000000ff
        /*00a8*/ 	.word	0x00000020
        /*00ac*/ 	.short	0x0100
        /*00ae*/ 	.byte	0x08
	.zero		1


	//   ....[2]....
        /*00b0*/ 	.word	0x00000250
        /*00b4*/ 	.word	0x000000ff
        /*00b8*/ 	.word	0x00000008
        /*00bc*/ 	.short	0x0100
        /*00be*/ 	.byte	0x08
	.zero		1


	//   ....[3]....
        /*00c0*/ 	.word	0x00000260
        /*00c4*/ 	.word	0x000000ff
        /*00c8*/ 	.word	0x00000028
        /*00cc*/ 	.short	0x0100
        /*00ce*/ 	.byte	0x08
	.zero		1


	//   ....[4]....
        /*00d0*/ 	.word	0x00000270
        /*00d4*/ 	.word	0x000000ff
        /*00d8*/ 	.word	0x00000010
        /*00dc*/ 	.short	0x0100
        /*00de*/ 	.byte	0x08
	.zero		1


	//   ....[5]....
        /*00e0*/ 	.word	0x00000280
        /*00e4*/ 	.word	0x000000ff
        /*00e8*/ 	.word	0x00000030
        /*00ec*/ 	.short	0x0100
        /*00ee*/ 	.byte	0x08
	.zero		1


	//   ....[6]....
        /*00f0*/ 	.word	0x00000290
        /*00f4*/ 	.word	0x000000ff
        /*00f8*/ 	.word	0x00000018
        /*00fc*/ 	.short	0x0100
        /*00fe*/ 	.byte	0x08
	.zero		1


	//   ....[7]....
        /*0100*/ 	.word	0x000002a0
        /*0104*/ 	.word	0x000000ff
        /*0108*/ 	.word	0x00000038
        /*010c*/ 	.short	0x0100
        /*010e*/ 	.byte	0x08
	.zero		1


	//   ....[8]....
        /*0110*/ 	.word	0x00000530
        /*0114*/ 	.word	0x000000ff
        /*0118*/ 	.word	0x00000050
        /*011c*/ 	.short	0x0100
        /*011e*/ 	.byte	0x06
	.zero		1


	//   ....[9]....
        /*0120*/ 	.word	0x00000590
        /*0124*/ 	.word	0x000000ff
        /*0128*/ 	.word	0x00000058
        /*012c*/ 	.short	0x0100
        /*012e*/ 	.byte	0x06
	.zero		1


	//   ....[10]....
        /*0130*/ 	.word	0x00001360
        /*0134*/ 	.word	0x00000003
        /*0138*/ 	.word	0x00000000
        /*013c*/ 	.short	0x010a
        /*013e*/ 	.byte	0x3f
	.zero		1


	//   ....[11]....
        /*0140*/ 	.word	0x000013a0
        /*0144*/ 	.word	0x00000003
        /*0148*/ 	.word	0x00000000
        /*014c*/ 	.short	0x010a
        /*014e*/ 	.byte	0x3f
	.zero		1


	//   ....[12]....
        /*0150*/ 	.word	0x000015a0
        /*0154*/ 	.word	0x00000003
        /*0158*/ 	.word	0x00000000
        /*015c*/ 	.short	0x010a
        /*015e*/ 	.byte	0x3f
	.zero		1


	//   ....[13]....
        /*0160*/ 	.word	0x00001910
        /*0164*/ 	.word	0x00000003
        /*0168*/ 	.word	0x00000000
        /*016c*/ 	.short	0x010a
        /*016e*/ 	.byte	0x3f
	.zero		1


	//   ....[14]....
        /*0170*/ 	.word	0x00001c30
        /*0174*/ 	.word	0x0000000b
        /*0178*/ 	.word	0x00000000
        /*017c*/ 	.short	0x010a
        /*017e*/ 	.byte	0x3f
	.zero		1


	//   ....[15]....
        /*0180*/ 	.word	0x00001db0
        /*0184*/ 	.word	0x000000ff
        /*0188*/ 	.word	0x00000000
        /*018c*/ 	.short	0x0101
        /*018e*/ 	.byte	0x05
	.zero		1


	//   ....[16]....
        /*0190*/ 	.word	0x00001f30
        /*0194*/ 	.word	0x0000000b
        /*0198*/ 	.word	0x00000000
        /*019c*/ 	.short	0x010a
        /*019e*/ 	.byte	0x3f
	.zero		1


	//   ....[17]....
        /*01a0*/ 	.word	0x00002270
        /*01a4*/ 	.word	0x000000ff
        /*01a8*/ 	.word	0x00000000
        /*01ac*/ 	.short	0x0101
        /*01ae*/ 	.byte	0x04
	.zero		1


	//   ....[18]....
        /*01b0*/ 	.word	0x00002470
        /*01b4*/ 	.word	0x000000ff
        /*01b8*/ 	.word	0x00000000
        /*01bc*/ 	.short	0x0101
        /*01be*/ 	.byte	0x04
	.zero		1


	//   ....[19]....
        /*01c0*/ 	.word	0x0000b620
        /*01c4*/ 	.word	0x00000004
        /*01c8*/ 	.word	0x00000020
        /*01cc*/ 	.short	0x010a
        /*01ce*/ 	.byte	0x3f
	.zero		1


	//   ....[20]....
        /*01d0*/ 	.word	0x0000bde0
        /*01d4*/ 	.word	0x00000003
        /*01d8*/ 	.word	0x00000058
        /*01dc*/ 	.short	0x0101
        /*01de*/ 	.byte	0x3f
	.zero		1


	//   ....[21]....
        /*01e0*/ 	.word	0x0000c4e0
        /*01e4*/ 	.word	0x00000005
        /*01e8*/ 	.word	0x00000000
        /*01ec*/ 	.short	0x010a
        /*01ee*/ 	.byte	0x3f
	.zero		1


	//   ....[22]....
        /*01f0*/ 	.word	0x0000c560
        /*01f4*/ 	.word	0x00000007
        /*01f8*/ 	.word	0x00000000
        /*01fc*/ 	.short	0x010a
        /*01fe*/ 	.byte	0x3f
	.zero		1


	//   ....[23]....
        /*0200*/ 	.word	0x0000c5f0
        /*0204*/ 	.word	0x00000006
        /*0208*/ 	.word	0x00000000
        /*020c*/ 	.short	0x010a
        /*020e*/ 	.byte	0x3f
	.zero		1


	//   ....[24]....
        /*0210*/ 	.word	0x0000c680
        /*0214*/ 	.word	0x00000003
        /*0218*/ 	.word	0x00000000
        /*021c*/ 	.short	0x010a
        /*021e*/ 	.byte	0x3f
	.zero		1


	//   ....[25]....
        /*0220*/ 	.word	0x0000c750
        /*0224*/ 	.word	0x00000003
        /*0228*/ 	.word	0x00000000
        /*022c*/ 	.short	0x010a
        /*022e*/ 	.byte	0x3f
	.zero		1


	//   ....[26]....
        /*0230*/ 	.word	0x0000c7a0
        /*0234*/ 	.word	0x00000003
        /*0238*/ 	.word	0x00000000
        /*023c*/ 	.short	0x010a
        /*023e*/ 	.byte	0x3f
	.zero		1


	//   ....[27]....
        /*0240*/ 	.word	0x0000c7f0
        /*0244*/ 	.word	0x0000000b
        /*0248*/ 	.word	0x00000000
        /*024c*/ 	.short	0x010a
        /*024e*/ 	.byte	0x3f
	.zero		1


	//   ....[28]....
        /*0250*/ 	.word	0x0000c8c0
        /*0254*/ 	.word	0x00000004
        /*0258*/ 	.word	0x00000020
        /*025c*/ 	.short	0x010a
        /*025e*/ 	.byte	0x3f
	.zero		1


	//   ....[29]....
        /*0260*/ 	.word	0x0000c990
        /*0264*/ 	.word	0x00000005
        /*0268*/ 	.word	0x00000000
        /*026c*/ 	.short	0x010a
        /*026e*/ 	.byte	0x3f
	.zero		1


	//   ....[30]....
        /*0270*/ 	.word	0x0000c9e0
        /*0274*/ 	.word	0x00000007
        /*0278*/ 	.word	0x00000000
        /*027c*/ 	.short	0x010a
        /*027e*/ 	.byte	0x3f
	.zero		1


	//   ....[31]....
        /*0280*/ 	.word	0x0000ca30
        /*0284*/ 	.word	0x00000006
        /*0288*/ 	.word	0x00000000
        /*028c*/ 	.short	0x010a
        /*028e*/ 	.byte	0x3f
	.zero		1


	//----- nvinfo : EIATTR_NUM_MBARRIERS
	.align		4
.L_36:
        /*0290*/ 	.byte	0x03, 0x38
        /*0292*/ 	.short	0x000a


	//----- nvinfo : EIATTR_EXIT_INSTR_OFFSETS
	.align		4
        /*0294*/ 	.byte	0x04, 0x1c
        /*0296*/ 	.short	(.L_38 - .L_37)


	//   ....[0]....
.L_37:
        /*0298*/ 	.word	0x000005e0


	//   ....[1]....
        /*029c*/ 	.word	0x00000ea0


	//   ....[2]....
        /*02a0*/ 	.word	0x0000a930


	//   ....[3]....
        /*02a4*/ 	.word	0x0000af50


	//   ....[4]....
        /*02a8*/ 	.word	0x0000c6d0


	//----- nvinfo : EIATTR_MAX_THREADS
	.align		4
.L_38:
        /*02ac*/ 	.byte	0x04, 0x05
        /*02ae*/ 	.short	(.L_40 - .L_39)
.L_39:
        /*02b0*/ 	.word	0x00000180
        /*02b4*/ 	.word	0x00000001
        /*02b8*/ 	.word	0x00000001


	//----- nvinfo : EIATTR_CRS_STACK_SIZE
	.align		4
.L_40:
        /*02bc*/ 	.byte	0x04, 0x1e
        /*02be*/ 	.short	(.L_42 - .L_41)
.L_41:
        /*02c0*/ 	.word	0x00000000


	//----- nvinfo : EIATTR_CBANK_PARAM_SIZE
	.align		4
.L_42:
        /*02c4*/ 	.byte	0x03, 0x19
        /*02c6*/ 	.short	0x0470


	//----- nvinfo : EIATTR_PARAM_CBANK
	.align		4
        /*02c8*/ 	.byte	0x04, 0x0a
        /*02ca*/ 	.short	(.L_44 - .L_43)
	.align		4
.L_43:
        /*02cc*/ 	.word	index@(.nv.constant0._ZN7cutlass13device_kernelINS_4gemm6kernel13GemmUniversalIN4cute5tupleIJiiiiEEENS1_10collective13CollectiveMmaINS1_39MainloopSm90TmaGmmaRmemAWarpSpecializedILi4ENS5_IJNS4_1CILi1EEESB_SB_EEENS1_35KernelTmaWarpSpecializedCooperativeEEENS5_IJNSA_ILi128EEENSA_ILi256EEENSA_ILi32EEEEEEfNS5_IJSB_llEEEfNS5_IJlSB_lEEENS4_8TiledMMAINS4_8MMA_AtomIJNS4_4SM904GMMA30MMA_64x256x8_F32TF32TF32_RS_TNILNSO_7ScaleInE1ELSQ_1EEEEEENS4_6LayoutINS5_IJNSA_ILi2EEESB_SB_EEENS5_IJSB_NSA_ILi0EEESW_EEEEENS5_IJNS4_10UnderscoreESZ_SZ_EEEEENS4_13SM90_TMA_LOADENS4_14ComposedLayoutINS4_7SwizzleILi1ELi4ELi3EEENS4_18smem_ptr_flag_bitsILi32EEENST_INS5_IJNSA_ILi8EEES18_EEENS5_IJSB_S18_EEEEEEENS4_9Copy_AtomIJNS4_39AutoVectorizingCopyWithAssumedAlignmentILi128EEEfEEENS4_8identityES12_NS13_INS14_ILi3ELi4ELi3EEES17_NST_INS5_IJS18_SH_EEENS5_IJSH_SB_EEEEEEEvS1H_EENS_8epilogue10collective6detail29Sm90TmaWarpSpecializedAdapterINS1P_15DefaultEpilogueINS_10tfloat32_tESK_SK_NS1O_6thread17LinearCombinationIS1T_Li1EffLNS1U_9ScaleType4KindE0ELNS_15FloatRoundStyleE2ES1T_EENS1_15EpilogueDefaultEEEEEvvEEEEvNT_6ParamsE)
        /*02d0*/ 	.short	0x0210
        /*02d2*/ 	.short	0x0470


	//----- nvinfo : EIATTR_SW_WAR
	.align		4
.L_44:
        /*02d4*/ 	.byte	0x04, 0x36
        /*02d6*/ 	.short	(.L_46 - .L_45)
.L_45:
        /*02d8*/ 	.word	0x00000008
.L_46:


//--------------------- .nv.callgraph             --------------------------
	.section	.nv.callgraph,"",@"SHT_CUDA_CALLGRAPH"
	.align	4
	.sectionentsize	8
	.align		4
        /*0000*/ 	.word	0x00000000
	.align		4
        /*0004*/ 	.word	0xffffffff
	.align		4
        /*0008*/ 	.word	index@(_ZN7cutlass13device_kernelINS_4gemm6kernel13GemmUniversalIN4cute5tupleIJiiiiEEENS1_10collective13CollectiveMmaINS1_39MainloopSm90TmaGmmaRmemAWarpSpecializedILi4ENS5_IJNS4_1CILi1EEESB_SB_EEENS1_35KernelTmaWarpSpecializedCooperativeEEENS5_IJNSA_ILi128EEENSA_ILi256EEENSA_ILi32EEEEEEfNS5_IJSB_llEEEfNS5_IJlSB_lEEENS4_8TiledMMAINS4_8MMA_AtomIJNS4_4SM904GMMA30MMA_64x256x8_F32TF32TF32_RS_TNILNSO_7ScaleInE1ELSQ_1EEEEEENS4_6LayoutINS5_IJNSA_ILi2EEESB_SB_EEENS5_IJSB_NSA_ILi0EEESW_EEEEENS5_IJNS4_10UnderscoreESZ_SZ_EEEEENS4_13SM90_TMA_LOADENS4_14ComposedLayoutINS4_7SwizzleILi1ELi4ELi3EEENS4_18smem_ptr_flag_bitsILi32EEENST_INS5_IJNSA_ILi8EEES18_EEENS5_IJSB_S18_EEEEEEENS4_9Copy_AtomIJNS4_39AutoVectorizingCopyWithAssumedAlignmentILi128EEEfEEENS4_8identityES12_NS13_INS14_ILi3ELi4ELi3EEES17_NST_INS5_IJS18_SH_EEENS5_IJSH_SB_EEEEEEEvS1H_EENS_8epilogue10collective6detail29Sm90TmaWarpSpecializedAdapterINS1P_15DefaultEpilogueINS_10tfloat32_tESK_SK_NS1O_6thread17LinearCombinationIS1T_Li1EffLNS1U_9ScaleType4KindE0ELNS_15FloatRoundStyleE2ES1T_EENS1_15EpilogueDefaultEEEEEvvEEEEvNT_6ParamsE)
	.align		4
        /*000c*/ 	.word	index@(__assertfail)
	.align		4
        /*0010*/ 	.word	0x00000000
	.align		4
        /*0014*/ 	.word	0xfffffffe
	.align		4
        /*0018*/ 	.word	0x00000000
	.align		4
        /*001c*/ 	.word	0xfffffffd
	.align		4
        /*0020*/ 	.word	0x00000000
	.align		4
        /*0024*/ 	.word	0xfffffffc


//--------------------- .nv.constant4             --------------------------
	.section	.nv.constant4,"a",@progbits
	.align	8
	.align		8
.nv.constant4:
        /*0000*/ 	.dword	__assertfail
	.align		8
        /*0008*/ 	.dword	__unnamed_1
	.align		8
        /*0010*/ 	.dword	__unnamed_2
	.align		8
        /*0018*/ 	.dword	_ZN39_INTERNAL_db0e605a_4_k_cu_ef6d095b_31594cuda3std3__45__cpo5beginE
	.align		8
        /*0020*/ 	.dword	_ZN39_INTERNAL_db0e605a_4_k_cu_ef6d095b_31594cuda3std3__45__cpo3endE
	.align		8
        /*0028*/ 	.dword	_ZN39_INTERNAL_db0e605a_4_k_cu_ef6d095b_31594cuda3std3__45__cpo6cbeginE
	.align		8
        /*0030*/ 	.dword	_ZN39_INTERNAL_db0e605a_4_k_cu_ef6d095b_31594cuda3std3__45__cpo4cendE
	.align		8
        /*0038*/ 	.dword	_ZN39_INTERNAL_db0e605a_4_k_cu_ef6d095b_31594cuda3std3__441_GLOBAL__N__db0e605a_4_k_cu_ef6d095b_31596ignoreE
	.align		8
        /*0040*/ 	.dword	_ZN39_INTERNAL_db0e605a_4_k_cu_ef6d095b_31594cuda3std3__419piecewise_constructE
	.align		8
        /*0048*/ 	.dword	_ZN39_INTERNAL_db0e605a_4_k_cu_ef6d095b_31594cuda3std3__48in_placeE
	.align		8
        /*0050*/ 	.dword	_ZN39_INTERNAL_db0e605a_4_k_cu_ef6d095b_31594cuda3std6ranges3__45__cpo4swapE
	.align		8
        /*0058*/ 	.dword	_ZN39_INTERNAL_db0e605a_4_k_cu_ef6d095b_31594cuda3std6ranges3__45__cpo9iter_moveE
	.align		8
        /*0060*/ 	.dword	_ZN39_INTERNAL_db0e605a_4_k_cu_ef6d095b_31594cute7productE
	.align		8
        /*0068*/ 	.dword	_ZN39_INTERNAL_db0e605a_4_k_cu_ef6d095b_31594cute1_E
	.align		8
        /*0070*/ 	.dword	$str$24
	.align		8
        /*0078*/ 	.dword	$str$25


//--------------------- .text._ZN7cutlass13device_kernelINS_4gemm6kernel13GemmUniversalIN4cute5tupleIJiiiiEEENS1_10collective13CollectiveMmaINS1_39MainloopSm90TmaGmmaRmemAWarpSpecializedILi4ENS5_IJNS4_1CILi1EEESB_SB_EEENS1_35KernelTmaWarpSpecializedCooperativeEEENS5_IJNSA_ILi128EEENSA_ILi256EEENSA_ILi32EEEEEEfNS5_IJSB_llEEEfNS5_IJlSB_lEEENS4_8TiledMMAINS4_8MMA_AtomIJNS4_4SM904GMMA30MMA_64x256x8_F32TF32TF32_RS_TNILNSO_7ScaleInE1ELSQ_1EEEEEENS4_6LayoutINS5_IJNSA_ILi2EEESB_SB_EEENS5_IJSB_NSA_ILi0EEESW_EEEEENS5_IJNS4_10UnderscoreESZ_SZ_EEEEENS4_13SM90_TMA_LOADENS4_14ComposedLayoutINS4_7SwizzleILi1ELi4ELi3EEENS4_18smem_ptr_flag_bitsILi32EEENST_INS5_IJNSA_ILi8EEES18_EEENS5_IJSB_S18_EEEEEEENS4_9Copy_AtomIJNS4_39AutoVectorizingCopyWithAssumedAlignmentILi128EEEfEEENS4_8identityES12_NS13_INS14_ILi3ELi4ELi3EEES17_NST_INS5_IJS18_SH_EEENS5_IJSH_SB_EEEEEEEvS1H_EENS_8epilogue10collective6detail29Sm90TmaWarpSpecializedAdapterINS1P_15DefaultEpilogueINS_10tfloat32_tESK_SK_NS1O_6thread17LinearCombinationIS1T_Li1EffLNS1U_9ScaleType4KindE0ELNS_15FloatRoundStyleE2ES1T_EENS1_15EpilogueDefaultEEEEEvvEEEEvNT_6ParamsE --------------------------
	.section	.text._ZN7cutlass13device_kernelINS_4gemm6kernel13GemmUniversalIN4cute5tupleIJiiiiEEENS1_10collective13CollectiveMmaINS1_39MainloopSm90TmaGmmaRmemAWarpSpecializedILi4ENS5_IJNS4_1CILi1EEESB_SB_EEENS1_35KernelTmaWarpSpecializedCooperativeEEENS5_IJNSA_ILi128EEENSA_ILi256EEENSA_ILi32EEEEEEfNS5_IJSB_llEEEfNS5_IJlSB_lEEENS4_8TiledMMAINS4_8MMA_AtomIJNS4_4SM904GMMA30MMA_64x256x8_F32TF32TF32_RS_TNILNSO_7ScaleInE1ELSQ_1EEEEEENS4_6LayoutINS5_IJNSA_ILi2EEESB_SB_EEENS5_IJSB_NSA_ILi0EEESW_EEEEENS5_IJNS4_10UnderscoreESZ_SZ_EEEEENS4_13SM90_TMA_LOADENS4_14ComposedLayoutINS4_7SwizzleILi1ELi4ELi3EEENS4_18smem_ptr_flag_bitsILi32EEENST_INS5_IJNSA_ILi8EEES18_EEENS5_IJSB_S18_EEEEEEENS4_9Copy_AtomIJNS4_39AutoVectorizingCopyWithAssumedAlignmentILi128EEEfEEENS4_8identityES12_NS13_INS14_ILi3ELi4ELi3EEES17_NST_INS5_IJS18_SH_EEENS5_IJSH_SB_EEEEEEEvS1H_EENS_8epilogue10collective6detail29Sm90TmaWarpSpecializedAdapterINS1P_15DefaultEpilogueINS_10tfloat32_tESK_SK_NS1O_6thread17LinearCombinationIS1T_Li1EffLNS1U_9ScaleType4KindE0ELNS_15FloatRoundStyleE2ES1T_EENS1_15EpilogueDefaultEEEEEvvEEEEvNT_6ParamsE,"ax",@progbits
	.align	128
.text._ZN7cutlass13device_kernelINS_4gemm6kernel13GemmUniversalIN4cute5tupleIJiiiiEEENS1_10collective13CollectiveMmaINS1_39MainloopSm90TmaGmmaRmemAWarpSpecializedILi4ENS5_IJNS4_1CILi1EEESB_SB_EEENS1_35KernelTmaWarpSpecializedCooperativeEEENS5_IJNSA_ILi128EEENSA_ILi256EEENSA_ILi32EEEEEEfNS5_IJSB_llEEEfNS5_IJlSB_lEEENS4_8TiledMMAINS4_8MMA_AtomIJNS4_4SM904GMMA30MMA_64x256x8_F32TF32TF32_RS_TNILNSO_7ScaleInE1ELSQ_1EEEEEENS4_6LayoutINS5_IJNSA_ILi2EEESB_SB_EEENS5_IJSB_NSA_ILi0EEESW_EEEEENS5_IJNS4_10UnderscoreESZ_SZ_EEEEENS4_13SM90_TMA_LOADENS4_14ComposedLayoutINS4_7SwizzleILi1ELi4ELi3EEENS4_18smem_ptr_flag_bitsILi32EEENST_INS5_IJNSA_ILi8EEES18_EEENS5_IJSB_S18_EEEEEEENS4_9Copy_AtomIJNS4_39AutoVectorizingCopyWithAssumedAlignmentILi128EEEfEEENS4_8identityES12_NS13_INS14_ILi3ELi4ELi3EEES17_NST_INS5_IJS18_SH_EEENS5_IJSH_SB_EEEEEEEvS1H_EENS_8epilogue10collective6detail29Sm90TmaWarpSpecializedAdapterINS1P_15DefaultEpilogueINS_10tfloat32_tESK_SK_NS1O_6thread17LinearCombinationIS1T_Li1EffLNS1U_9ScaleType4KindE0ELNS_15FloatRoundStyleE2ES1T_EENS1_15EpilogueDefaultEEEEEvvEEEEvNT_6ParamsE:
        .type           _ZN7cutlass13device_kernelINS_4gemm6kernel13GemmUniversalIN4cute5tupleIJiiiiEEENS1_10collective13CollectiveMmaINS1_39MainloopSm90TmaGmmaRmemAWarpSpecializedILi4ENS5_IJNS4_1CILi1EEESB_SB_EEENS1_35KernelTmaWarpSpecializedCooperativeEEENS5_IJNSA_ILi128EEENSA_ILi256EEENSA_ILi32EEEEEEfNS5_IJSB_llEEEfNS5_IJlSB_lEEENS4_8TiledMMAINS4_8MMA_AtomIJNS4_4SM904GMMA30MMA_64x256x8_F32TF32TF32_RS_TNILNSO_7ScaleInE1ELSQ_1EEEEEENS4_6LayoutINS5_IJNSA_ILi2EEESB_SB_EEENS5_IJSB_NSA_ILi0EEESW_EEEEENS5_IJNS4_10UnderscoreESZ_SZ_EEEEENS4_13SM90_TMA_LOADENS4_14ComposedLayoutINS4_7SwizzleILi1ELi4ELi3EEENS4_18smem_ptr_flag_bitsILi32EEENST_INS5_IJNSA_ILi8EEES18_EEENS5_IJSB_S18_EEEEEEENS4_9Copy_AtomIJNS4_39AutoVectorizingCopyWithAssumedAlignmentILi128EEEfEEENS4_8identityES12_NS13_INS14_ILi3ELi4ELi3EEES17_NST_INS5_IJS18_SH_EEENS5_IJSH_SB_EEEEEEEvS1H_EENS_8epilogue10collective6detail29Sm90TmaWarpSpecializedAdapterINS1P_15DefaultEpilogueINS_10tfloat32_tESK_SK_NS1O_6thread17LinearCombinationIS1T_Li1EffLNS1U_9ScaleType4KindE0ELNS_15FloatRoundStyleE2ES1T_EENS1_15EpilogueDefaultEEEEEvvEEEEvNT_6ParamsE,@function
        .size           _ZN7cutlass13device_kernelINS_4gemm6kernel13GemmUniversalIN4cute5tupleIJiiiiEEENS1_10collective13CollectiveMmaINS1_39MainloopSm90TmaGmmaRmemAWarpSpecializedILi4ENS5_IJNS4_1CILi1EEESB_SB_EEENS1_35KernelTmaWarpSpecializedCooperativeEEENS5_IJNSA_ILi128EEENSA_ILi256EEENSA_ILi32EEEEEEfNS5_IJSB_llEEEfNS5_IJlSB_lEEENS4_8TiledMMAINS4_8MMA_AtomIJNS4_4SM904GMMA30MMA_64x256x8_F32TF32TF32_RS_TNILNSO_7ScaleInE1ELSQ_1EEEEEENS4_6LayoutINS5_IJNSA_ILi2EEESB_SB_EEENS5_IJSB_NSA_ILi0EEESW_EEEEENS5_IJNS4_10UnderscoreESZ_SZ_EEEEENS4_13SM90_TMA_LOADENS4_14ComposedLayoutINS4_7SwizzleILi1ELi4ELi3EEENS4_18smem_ptr_flag_bitsILi32EEENST_INS5_IJNSA_ILi8EEES18_EEENS5_IJSB_S18_EEEEEEENS4_9Copy_AtomIJNS4_39AutoVectorizingCopyWithAssumedAlignmentILi128EEEfEEENS4_8identityES12_NS13_INS14_ILi3ELi4ELi3EEES17_NST_INS5_IJS18_SH_EEENS5_IJSH_SB_EEEEEEEvS1H_EENS_8epilogue10collective6detail29Sm90TmaWarpSpecializedAdapterINS1P_15DefaultEpilogueINS_10tfloat32_tESK_SK_NS1O_6thread17LinearCombinationIS1T_Li1EffLNS1U_9ScaleType4KindE0ELNS_15FloatRoundStyleE2ES1T_EENS1_15EpilogueDefaultEEEEEvvEEEEvNT_6ParamsE,(.L_x_337 - _ZN7cutlass13device_kernelINS_4gemm6kernel13GemmUniversalIN4cute5tupleIJiiiiEEENS1_10collective13CollectiveMmaINS1_39MainloopSm90TmaGmmaRmemAWarpSpecializedILi4ENS5_IJNS4_1CILi1EEESB_SB_EEENS1_35KernelTmaWarpSpecializedCooperativeEEENS5_IJNSA_ILi128EEENSA_ILi256EEENSA_ILi32EEEEEEfNS5_IJSB_llEEEfNS5_IJlSB_lEEENS4_8TiledMMAINS4_8MMA_AtomIJNS4_4SM904GMMA30MMA_64x256x8_F32TF32TF32_RS_TNILNSO_7ScaleInE1ELSQ_1EEEEEENS4_6LayoutINS5_IJNSA_ILi2EEESB_SB_EEENS5_IJSB_NSA_ILi0EEESW_EEEEENS5_IJNS4_10UnderscoreESZ_SZ_EEEEENS4_13SM90_TMA_LOADENS4_14ComposedLayoutINS4_7SwizzleILi1ELi4ELi3EEENS4_18smem_ptr_flag_bitsILi32EEENST_INS5_IJNSA_ILi8EEES18_EEENS5_IJSB_S18_EEEEEEENS4_9Copy_AtomIJNS4_39AutoVectorizingCopyWithAssumedAlignmentILi128EEEfEEENS4_8identityES12_NS13_INS14_ILi3ELi4ELi3EEES17_NST_INS5_IJS18_SH_EEENS5_IJSH_SB_EEEEEEEvS1H_EENS_8epilogue10collective6detail29Sm90TmaWarpSpecializedAdapterINS1P_15DefaultEpilogueINS_10tfloat32_tESK_SK_NS1O_6thread17LinearCombinationIS1T_Li1EffLNS1U_9ScaleType4KindE0ELNS_15FloatRoundStyleE2ES1T_EENS1_15EpilogueDefaultEEEEEvvEEEEvNT_6ParamsE)
        .other          _ZN7cutlass13device_kernelINS_4gemm6kernel13GemmUniversalIN4cute5tupleIJiiiiEEENS1_10collective13CollectiveMmaINS1_39MainloopSm90TmaGmmaRmemAWarpSpecializedILi4ENS5_IJNS4_1CILi1EEESB_SB_EEENS1_35KernelTmaWarpSpecializedCooperativeEEENS5_IJNSA_ILi128EEENSA_ILi256EEENSA_ILi32EEEEEEfNS5_IJSB_llEEEfNS5_IJlSB_lEEENS4_8TiledMMAINS4_8MMA_AtomIJNS4_4SM904GMMA30MMA_64x256x8_F32TF32TF32_RS_TNILNSO_7ScaleInE1ELSQ_1EEEEEENS4_6LayoutINS5_IJNSA_ILi2EEESB_SB_EEENS5_IJSB_NSA_ILi0EEESW_EEEEENS5_IJNS4_10UnderscoreESZ_SZ_EEEEENS4_13SM90_TMA_LOADENS4_14ComposedLayoutINS4_7SwizzleILi1ELi4ELi3EEENS4_18smem_ptr_flag_bitsILi32EEENST_INS5_IJNSA_ILi8EEES18_EEENS5_IJSB_S18_EEEEEEENS4_9Copy_AtomIJNS4_39AutoVectorizingCopyWithAssumedAlignmentILi128EEEfEEENS4_8identityES12_NS13_INS14_ILi3ELi4ELi3EEES17_NST_INS5_IJS18_SH_EEENS5_IJSH_SB_EEEEEEEvS1H_EENS_8epilogue10collective6detail29Sm90TmaWarpSpecializedAdapterINS1P_15DefaultEpilogueINS_10tfloat32_tESK_SK_NS1O_6thread17LinearCombinationIS1T_Li1EffLNS1U_9ScaleType4KindE0ELNS_15FloatRoundStyleE2ES1T_EENS1_15EpilogueDefaultEEEEEvvEEEEvNT_6ParamsE,@"STO_CUDA_ENTRY STV_DEFAULT"
_ZN7cutlass13device_kernelINS_4gemm6kernel13GemmUniversalIN4cute5tupleIJiiiiEEENS1_10collective13CollectiveMmaINS1_39MainloopSm90TmaGmmaRmemAWarpSpecializedILi4ENS5_IJNS4_1CILi1EEESB_SB_EEENS1_35KernelTmaWarpSpecializedCooperativeEEENS5_IJNSA_ILi128EEENSA_ILi256EEENSA_ILi32EEEEEEfNS5_IJSB_llEEEfNS5_IJlSB_lEEENS4_8TiledMMAINS4_8MMA_AtomIJNS4_4SM904GMMA30MMA_64x256x8_F32TF32TF32_RS_TNILNSO_7ScaleInE1ELSQ_1EEEEEENS4_6LayoutINS5_IJNSA_ILi2EEESB_SB_EEENS5_IJSB_NSA_ILi0EEESW_EEEEENS5_IJNS4_10UnderscoreESZ_SZ_EEEEENS4_13SM90_TMA_LOADENS4_14ComposedLayoutINS4_7SwizzleILi1ELi4ELi3EEENS4_18smem_ptr_flag_bitsILi32EEENST_INS5_IJNSA_ILi8EEES18_EEENS5_IJSB_S18_EEEEEEENS4_9Copy_AtomIJNS4_39AutoVectorizingCopyWithAssumedAlignmentILi128EEEfEEENS4_8identityES12_NS13_INS14_ILi3ELi4ELi3EEES17_NST_INS5_IJS18_SH_EEENS5_IJSH_SB_EEEEEEEvS1H_EENS_8epilogue10collective6detail29Sm90TmaWarpSpecializedAdapterINS1P_15DefaultEpilogueINS_10tfloat32_tESK_SK_NS1O_6thread17LinearCombinationIS1T_Li1EffLNS1U_9ScaleType4KindE0ELNS_15FloatRoundStyleE2ES1T_EENS1_15EpilogueDefaultEEEEEvvEEEEvNT_6ParamsE:
[----:B------:R-:W0:Y:S01]  /*0000*/  LDC R1, c[0x0][0x28] ;  /* 0x00000a00ff017b82 */ /* 0x000e220000000800 */
[----:B------:R-:W1:Y:S01]  /*0010*/  S2R R18, SR_TID.X ;  /* 0x0000000000127919 */ /* 0x000e620000002100 */
[----:B------:R-:W-:Y:S01]  /*0020*/  ELECT P0, URZ, PT ;  /* 0x00000000003f782f */ /* 0x000fe20003800000 */
[----:B------:R-:W-:Y:S01]  /*0030*/  BSSY B0, `(.L_x_0) ;  /* 0x000000f000007945 */ /* 0x000fe20003800000 */
[--C-:B-1----:R-:W-:Y:S02]  /*0040*/  SHF.R.U32.HI R0, RZ, 0x5, R18.reuse ;  /* 0x00000005ff007819 */ /* 0x102fe40000011612 */
[----:B------:R-:W-:-:S03]  /*0050*/  SHF.R.U32.HI R155, RZ, 0x7, R18 ;  /* 0x00000007ff9b7819 */ /* 0x000fc60000011612 */
[----:B------:R-:W1:Y:S04]  /*0060*/  SHFL.IDX PT, R5, R0, RZ, 0x1f ;  /* 0x00001fff00057589 */ /* 0x000e6800000e0000 */
[----:B------:R2:W3:Y:S01]  /*0070*/  SHFL.IDX PT, R8, R155, RZ, 0x1f ;  /* 0x00001fff9b087589 */ /* 0x0004e200000e0000 */
[----:B-1----:R-:W-:-:S13]  /*0080*/  ISETP.NE.OR P0, PT, R5, RZ, !P0 ;  /* 0x000000ff0500720c */ /* 0x002fda0004705670 */
[----:B0-23--:R-:W-:Y:S05]  /*0090*/  @P0 BRA `(.L_x_1) ;  /* 0x0000000000200947 */ /* 0x00dfea0003800000 */
[----:B------:R-:W-:Y:S02]  /*00a0*/  ULDC.64 UR4, c[0x0][0x198] ;  /* 0x0000660000047ab9 */ /* 0x000fe40000000a00 */
[----:B------:R-:W-:Y:S02]  /*00b0*/  UIADD3 UR6, UP0, UR4, 0xf0, URZ ;  /* 0x000000f004067890 */ /* 0x000fe4000ff1e03f */
[----:B------:R-:W-:Y:S02]  /*00c0*/  UIADD3 UR4, UP1, UR4, 0x1f0, URZ ;  /* 0x000001f004047890 */ /* 0x000fe4000ff3e03f */
[----:B------:R-:W-:Y:S02]  /*00d0*/  UIADD3.X UR7, URZ, UR5, URZ, UP0, !UPT ;  /* 0x000000053f077290 */ /* 0x000fe400087fe43f */
[----:B------:R-:W-:-:S07]  /*00e0*/  UIADD3.X UR5, URZ, UR5, URZ, UP1, !UPT ;  /* 0x000000053f057290 */ /* 0x000fce0008ffe43f */
[----:B------:R0:W-:Y:S02]  /*00f0*/  UTMACCTL.PF [UR6] ;  /* 0x00000000060079b9 */ /* 0x0001e40008040000 */
[----:B------:R0:W-:Y:S02]  /*0100*/  UTMACCTL.PF [UR4] ;  /* 0x00000000040079b9 */ /* 0x0001e40008040000 */
[----:B0-----:R-:W-:Y:S01]  /*0110*/  NOP ;  /* 0x0000000000007918 */ /* 0x001fe20000000000 */
.L_x_1:
[----:B------:R-:W-:Y:S05]  /*0120*/  BSYNC B0 ;  /* 0x0000000000007941 */ /* 0x000fea0003800000 */
.L_x_0:
[----:B------:R-:W0:Y:S02]  /*0130*/  SHFL.IDX PT, R2, R0, RZ, 0x1f ;  /* 0x00001fff00027589 */ /* 0x000e2400000e0000 */
[----:B0-----:R-:W-:-:S13]  /*0140*/  ISETP.NE.AND P0, PT, R2, RZ, PT ;  /* 0x000000ff0200720c */ /* 0x001fda0003f05270 */
[----:B------:R-:W-:Y:S05]  /*0150*/  @P0 BRA `(.L_x_2) ;  /* 0x0000000000580947 */ /* 0x000fea0003800000 */
[----:B------:R-:W0:Y:S01]  /*0160*/  S2UR UR8, SR_CgaCtaId ;  /* 0x00000000000879c3 */ /* 0x000e220000008800 */
[----:B------:R-:W-:Y:S01]  /*0170*/  UMOV UR4, 0x400 ;  /* 0x0000040000047882 */ /* 0x000fe20000000000 */
[----:B------:R-:W-:Y:S01]  /*0180*/  UMOV UR5, 0x1 ;  /* 0x0000000100057882 */ /* 0x000fe20000000000 */
[----:B------:R-:W-:Y:S01]  /*0190*/  UMOV UR6, 0x100 ;  /* 0x0000010000067882 */ /* 0x000fe20000000000 */
[----:B------:R-:W-:Y:S01]  /*01a0*/  ELECT P0, URZ, PT ;  /* 0x00000000003f782f */ /* 0x000fe20003800000 */
[----:B------:R-:W-:-:S04]  /*01b0*/  UIADD3 UR6, -UR6, 0x100000, URZ ;  /* 0x0010000006067890 */ /* 0x000fc8000fffe13f */
[----:B------:R-:W-:Y:S02]  /*01c0*/  USHF.L.U32 UR7, UR6, 0xb, URZ ;  /* 0x0000000b06077899 */ /* 0x000fe4000800063f */
[----:B------:R-:W-:Y:S02]  /*01d0*/  USHF.L.U32 UR6, UR6, 0x1, URZ ;  /* 0x0000000106067899 */ /* 0x000fe4000800063f */
[----:B0-----:R-:W-:Y:S02]  /*01e0*/  ULEA UR8, UR8, UR4, 0x18 ;  /* 0x0000000408087291 */ /* 0x001fe4000f8ec03f */
[----:B------:R-:W-:-:S04]  /*01f0*/  UIADD3 UR4, -UR5, 0x100000, URZ ;  /* 0x0010000005047890 */ /* 0x000fc8000fffe13f */
[----:B------:R-:W-:Y:S02]  /*0200*/  USHF.L.U32 UR5, UR4, 0xb, URZ ;  /* 0x0000000b04057899 */ /* 0x000fe4000800063f */
[----:B------:R-:W-:Y:S01]  /*0210*/  USHF.L.U32 UR4, UR4, 0x1, URZ ;  /* 0x0000000104047899 */ /* 0x000fe2000800063f */
[----:B------:R-:W0:Y:S11]  /*0220*/  FENCE.VIEW.ASYNC.S ;  /* 0x00000000000073c6 */ /* 0x000e360000000000 */
[----:B0-----:R0:W1:Y:S01]  /*0230*/  SYNCS.EXCH.64 URZ, [UR8], UR4 ;  /* 0x00000004083f75b2 */ /* 0x0010620008000100 */
[----:B------:R0:W2:Y:S01]  /*0240*/  SYNCS.EXCH.64 URZ, [UR8+0x20], UR6 ;  /* 0x00002006083f75b2 */ /* 0x0000a20008000100 */
[----:B------:R0:W3:Y:S01]  /*0250*/  SYNCS.EXCH.64 URZ, [UR8+0x8], UR4 ;  /* 0x00000804083f75b2 */ /* 0x0000e20008000100 */
[----:B------:R0:W4:Y:S01]  /*0260*/  SYNCS.EXCH.64 URZ, [UR8+0x28], UR6 ;  /* 0x00002806083f75b2 */ /* 0x0001220008000100 */
[----:B------:R0:W0:Y:S01]  /*0270*/  SYNCS.EXCH.64 URZ, [UR8+0x10], UR4 ;  /* 0x00001004083f75b2 */ /* 0x0000220008000100 */
[----:B------:R0:W0:Y:S01]  /*0280*/  SYNCS.EXCH.64 URZ, [UR8+0x30], UR6 ;  /* 0x00003006083f75b2 */ /* 0x0000220008000100 */
[----:B------:R0:W0:Y:S01]  /*0290*/  SYNCS.EXCH.64 URZ, [UR8+0x18], UR4 ;  /* 0x00001804083f75b2 */ /* 0x0000220008000100 */
[----:B------:R0:W0:Y:S01]  /*02a0*/  SYNCS.EXCH.64 URZ, [UR8+0x38], UR6 ;  /* 0x00003806083f75b2 */ /* 0x0000220008000100 */
[----:B------:R-:W-:Y:S01]  /*02b0*/  NOP ;  /* 0x0000000000007918 */ /* 0x000fe20000000000 */
.L_x_2:
[----:B------:R-:W5:Y:S01]  /*02c0*/  SHFL.IDX PT, R0, R0, RZ, 0x1f ;  /* 0x00001fff00007589 */ /* 0x000f6200000e0000 */
[----:B------:R-:W-:Y:S01]  /*02d0*/  ELECT P0, URZ, PT ;  /* 0x00000000003f782f */ /* 0x000fe20003800000 */
[----:B------:R-:W1:Y:S01]  /*02e0*/  LDC R2, c[0x0][0x65c] ;  /* 0x00019700ff027b82 */ /* 0x000e620000000800 */
[----:B------:R-:W-:Y:S01]  /*02f0*/  SHF.R.S32.HI R6, RZ, 0x1f, R5 ;  /* 0x0000001fff067819 */ /* 0x000fe20000011405 */
[----:B------:R-:W2:Y:S01]  /*0300*/  S2R R3, SR_CTAID.Y ;  /* 0x0000000000037919 */ /* 0x000ea20000002600 */
[----:B0-----:R-:W-:Y:S01]  /*0310*/  UMOV UR4, 0x20 ;  /* 0x0000002000047882 */ /* 0x001fe20000000000 */
[----:B------:R-:W-:Y:S01]  /*0320*/  ISETP.NE.AND P2, PT, R8, RZ, PT ;  /* 0x000000ff0800720c */ /* 0x000fe20003f45270 */
[----:B------:R-:W-:Y:S01]  /*0330*/  NOP ;  /* 0x0000000000007918 */ /* 0x000fe20000000000 */
[----:B------:R-:W0:Y:S01]  /*0340*/  S2R R4, SR_CTAID.X ;  /* 0x0000000000047919 */ /* 0x000e220000002500 */
[----:B------:R-:W-:Y:S01]  /*0350*/  LEA.HI R6, R6, R5, RZ, 0x2 ;  /* 0x0000000506067211 */ /* 0x000fe200078f10ff */
[----:B------:R-:W-:Y:S01]  /*0360*/  NOP ;  /* 0x0000000000007918 */ /* 0x000fe20000000000 */
[----:B-----5:R-:W-:-:S02]  /*0370*/  ISETP.NE.OR P0, PT, R0, RZ, !P0 ;  /* 0x000000ff0000720c */ /* 0x020fc40004705670 */
[----:B-1----:R-:W-:-:S04]  /*0380*/  ISETP.NE.AND P3, PT, R2, 0x1, PT ;  /* 0x000000010200780c */ /* 0x002fc80003f65270 */
[----:B------:R-:W-:Y:S02]  /*0390*/  P2R R0, PR, RZ, 0x8 ;  /* 0x00000008ff007803 */ /* 0x000fe40000000000 */
[----:B------:R-:W-:-:S05]  /*03a0*/  LOP3.LUT R0, R6, 0xfffffffc, RZ, 0xc0, !PT ;  /* 0xfffffffc06007812 */ /* 0x000fca00078ec0ff */
[----:B------:R-:W-:Y:S01]  /*03b0*/  VOTEU.ALL UP0, P0 ;  /* 0x00000000003f7886 */ /* 0x000fe20000000000 */
[----:B------:R-:W-:Y:S01]  /*03c0*/  IMAD.IADD R0, R5, 0x1, -R0 ;  /* 0x0000000105007824 */ /* 0x000fe200078e0a00 */
[----:B------:R-:W0:Y:S01]  /*03d0*/  @P3 LDC R17, c[0x0][0x10] ;  /* 0x00000400ff113b82 */ /* 0x000e220000000800 */
[----:B------:R-:W-:Y:S01]  /*03e0*/  VOTEU.ALL UP1, P0 ;  /* 0x00000000003f7886 */ /* 0x000fe20000020000 */
[----:B--2---:R-:W-:Y:S01]  /*03f0*/  @P3 IMAD.MOV.U32 R6, RZ, RZ, R3 ;  /* 0x000000ffff063224 */ /* 0x004fe200078e0003 */
[----:B------:R-:W-:Y:S01]  /*0400*/  @!UP0 UMOV UR6, 0x400 ;  /* 0x0000040000068882 */ /* 0x000fe20000000000 */
[----:B------:R-:W-:-:S04]  /*0410*/  @!UP0 UIADD3 UR4, -UR4, 0x100000, URZ ;  /* 0x0010000004048890 */ /* 0x000fc8000fffe13f */
[----:B------:R-:W-:Y:S02]  /*0420*/  @!UP0 USHF.L.U32 UR5, UR4, 0xb, URZ ;  /* 0x0000000b04058899 */ /* 0x000fe4000800063f */
[----:B------:R-:W-:Y:S01]  /*0430*/  @!UP0 USHF.L.U32 UR4, UR4, 0x1, URZ ;  /* 0x0000000104048899 */ /* 0x000fe2000800063f */
[----:B------:R-:W-:Y:S02]  /*0440*/  @P3 IMAD.MOV.U32 R7, RZ, RZ, RZ ;  /* 0x000000ffff073224 */ /* 0x000fe400078e00ff */
[----:B------:R-:W-:Y:S01]  /*0450*/  IMAD.MOV.U32 R5, RZ, RZ, RZ ;  /* 0x000000ffff057224 */ /* 0x000fe200078e00ff */
[----:B------:R-:W1:Y:S01]  /*0460*/  @!UP0 S2UR UR7, SR_CgaCtaId ;  /* 0x00000000000789c3 */ /* 0x000e620000008800 */
[----:B------:R-:W-:-:S07]  /*0470*/  @P3 IMAD.MOV.U32 R11, RZ, RZ, RZ ;  /* 0x000000ffff0b3224 */ /* 0x000fce00078e00ff */
[----:B------:R-:W2:Y:S01]  /*0480*/  @!P3 LDC R9, c[0x0][0xc] ;  /* 0x00000300ff09bb82 */ /* 0x000ea20000000800 */
[----:B0-----:R-:W-:-:S04]  /*0490*/  @P3 IMAD.WIDE.U32 R16, R4, R17, R6 ;  /* 0x0000001104103225 */ /* 0x001fc800078e0006 */
[----:B------:R-:W-:Y:S01]  /*04a0*/  @P3 IMAD.IADD R17, R17, 0x1, R11 ;  /* 0x0000000111113824 */ /* 0x000fe200078e020b */
[----:B-1----:R-:W-:Y:S01]  /*04b0*/  @!UP0 ULEA UR6, UR7, UR6, 0x18 ;  /* 0x0000000607068291 */ /* 0x002fe2000f8ec03f */
[----:B------:R-:W-:Y:S01]  /*04c0*/  VOTEU.ALL UP0, P0 ;  /* 0x00000000003f7886 */ /* 0x000fe20000000000 */
[----:B------:R-:W-:-:S04]  /*04d0*/  ISETP.NE.AND P0, PT, R0, 0x3, PT ;  /* 0x000000030000780c */ /* 0x000fc80003f05270 */
[----:B------:R-:W-:Y:S01]  /*04e0*/  ISETP.EQ.OR P0, PT, R0, RZ, !P0 ;  /* 0x000000ff0000720c */ /* 0x000fe20004702670 */
[----:B--2---:R-:W-:-:S03]  /*04f0*/  @!P3 IMAD.WIDE.U32 R6, R9, R3, R4 ;  /* 0x000000030906b225 */ /* 0x004fc600078e0004 */
[C---:B------:R-:W-:Y:S01]  /*0500*/  ISETP.EQ.AND P0, PT, R8.reuse, RZ, P0 ;  /* 0x000000ff0800720c */ /* 0x040fe20000702270 */
[----:B------:R-:W-:Y:S01]  /*0510*/  VIADD R8, R8, 0xffffffff ;  /* 0xffffffff08087836 */ /* 0x000fe20000000000 */
[----:B------:R-:W0:Y:S02]  /*0520*/  FENCE.VIEW.ASYNC.S ;  /* 0x00000000000073c6 */ /* 0x000e240000000000 */
[----:B0-----:R0:W3:Y:S01]  /*0530*/  @!UP0 SYNCS.EXCH.64 URZ, [UR6+0x50], UR4 ;  /* 0x00005004063f85b2 */ /* 0x0010e20008000100 */
[----:B------:R-:W-:Y:S01]  /*0540*/  @!P3 IMAD.MOV.U32 R16, RZ, RZ, R6 ;  /* 0x000000ffff10b224 */ /* 0x000fe200078e0006 */
[----:B------:R-:W-:Y:S01]  /*0550*/  SEL R19, RZ, 0x1, !P0 ;  /* 0x00000001ff137807 */ /* 0x000fe20004000000 */
[----:B------:R-:W-:Y:S01]  /*0560*/  @!P3 IMAD.MOV.U32 R17, RZ, RZ, R7 ;  /* 0x000000ffff11b224 */ /* 0x000fe200078e0007 */
[----:B------:R-:W-:-:S04]  /*0570*/  ISETP.GE.U32.AND P1, PT, R8, 0x2, PT ;  /* 0x000000020800780c */ /* 0x000fc80003f26070 */
[----:B------:R-:W-:Y:S01]  /*0580*/  SEL R19, R19, 0x2, P1 ;  /* 0x0000000213137807 */ /* 0x000fe20000800000 */
[----:B------:R0:W3:Y:S01]  /*0590*/  @!UP1 SYNCS.EXCH.64 URZ, [UR6+0x58], UR4 ;  /* 0x00005804063f95b2 */ /* 0x0000e20008000100 */
[----:B------:R-:W-:Y:S01]  /*05a0*/  NOP ;  /* 0x0000000000007918 */ /* 0x000fe20000000000 */
[----:B---34-:R-:W-:Y:S06]  /*05b0*/  BAR.SYNC.DEFER_BLOCKING 0x0 ;  /* 0x0000000000007b1d */ /* 0x018fec0000010000 */
[----:B------:R-:W-:Y:S05]  /*05c0*/  @!P2 BRA `(.L_x_3) ;  /* 0x000000a000dca947 */ /* 0x000fea0003800000 */
[----:B------:R-:W-:-:S13]  /*05d0*/  ISETP.GT.U32.AND P0, PT, R8, 0x1, PT ;  /* 0x000000010800780c */ /* 0x000fda0003f04070 */
[----:B0-----:R-:W-:Y:S05]  /*05e0*/  @P0 EXIT ;  /* 0x000000000000094d */ /* 0x001fea0003800000 */
[----:B------:R-:W-:Y:S01]  /*05f0*/  ULDC.64 UR4, c[0x0][0x650] ;  /* 0x0001940000047ab9 */ /* 0x000fe20000000a00 */
[----:B------:R-:W-:Y:S01]  /*0600*/  PRMT R0, RZ, 0x7610, R0 ;  /* 0x00007610ff007816 */ /* 0x000fe20000000000 */
[----:B------:R-:W-:Y:S01]  /*0610*/  IMAD.MOV.U32 R154, RZ, RZ, -0x1 ;  /* 0xffffffffff9a7424 */ /* 0x000fe200078e00ff */
[----:B------:R-:W-:Y:S01]  /*0620*/  ISETP.GE.U32.AND P0, PT, R16, UR4, PT ;  /* 0x0000000410007c0c */ /* 0x000fe2000bf06070 */
[----:B------:R-:W-:Y:S02]  /*0630*/  IMAD.MOV.U32 R152, RZ, RZ, -0x1 ;  /* 0xffffffffff987424 */ /* 0x000fe400078e00ff */
[----:B------:R-:W-:Y:S01]  /*0640*/  IMAD.MOV.U32 R153, RZ, RZ, -0x1 ;  /* 0xffffffffff997424 */ /* 0x000fe200078e00ff */
[----:B------:R-:W-:-:S13]  /*0650*/  ISETP.GE.U32.AND.EX P0, PT, R17, UR5, PT, P0 ;  /* 0x0000000511007c0c */ /* 0x000fda000bf06100 */
[----:B------:R-:W-:Y:S05]  /*0660*/  @P0 BRA `(.L_x_4) ;  /* 0x0000000400540947 */ /* 0x000fea0003800000 */
[----:B------:R-:W0:Y:S01]  /*0670*/  LDC.64 R14, c[0x0][0x628] ;  /* 0x00018a00ff0e7b82 */ /* 0x000e220000000a00 */
[----:B------:R-:W-:Y:S02]  /*0680*/  IMAD.MOV.U32 R6, RZ, RZ, R16 ;  /* 0x000000ffff067224 */ /* 0x000fe400078e0010 */
[----:B------:R-:W-:-:S05]  /*0690*/  IMAD.MOV.U32 R7, RZ, RZ, R17 ;  /* 0x000000ffff077224 */ /* 0x000fca00078e0011 */
[----:B------:R-:W1:Y:S08]  /*06a0*/  LDC R0, c[0x0][0x630] ;  /* 0x00018c00ff007b82 */ /* 0x000e700000000800 */
[----:B------:R-:W2:Y:S01]  /*06b0*/  LDC.64 R20, c[0x0][0x620] ;  /* 0x00018800ff147b82 */ /* 0x000ea20000000a00 */
[----:B0-----:R-:W-:-:S04]  /*06c0*/  ISETP.NE.U32.AND P0, PT, R14, RZ, PT ;  /* 0x000000ff0e00720c */ /* 0x001fc80003f05070 */
[----:B------:R-:W-:-:S13]  /*06d0*/  ISETP.NE.AND.EX P0, PT, R15, RZ, PT, P0 ;  /* 0x000000ff0f00720c */ /* 0x000fda0003f05300 */
[----:B-12---:R-:W-:Y:S05]  /*06e0*/  @!P0 BRA `(.L_x_5) ;  /* 0x0000000000288947 */ /* 0x006fea0003800000 */
[----:B------:R-:W0:Y:S02]  /*06f0*/  LDC R11, c[0x0][0x634] ;  /* 0x00018d00ff0b7b82 */ /* 0x000e240000000800 */
[----:B0-----:R-:W-:-:S05]  /*0700*/  IADD3 R11, P0, R16, R11, RZ ;  /* 0x0000000b100b7210 */ /* 0x001fca0007f1e0ff */
[----:B------:R-:W-:-:S04]  /*0710*/  IMAD.X R13, RZ, RZ, R17, P0 ;  /* 0x000000ffff0d7224 */ /* 0x000fc800000e0611 */
[----:B------:R-:W-:-:S04]  /*0720*/  IMAD.WIDE.U32 R6, R13, R14, RZ ;  /* 0x0000000e0d067225 */ /* 0x000fc800078e00ff */
[----:B------:R-:W-:-:S04]  /*0730*/  IMAD.WIDE.U32 R8, P0, R11, R15, R6 ;  /* 0x0000000f0b087225 */ /* 0x000fc80007800006 */
[----:B------:R-:W-:-:S04]  /*0740*/  IMAD.WIDE.U32 R6, R11, R14, RZ ;  /* 0x0000000e0b067225 */ /* 0x000fc800078e00ff */
[----:B------:R-:W-:Y:S01]  /*0750*/  IMAD.X R11, RZ, RZ, RZ, P0 ;  /* 0x000000ffff0b7224 */ /* 0x000fe200000e06ff */
[----:B------:R-:W-:Y:S01]  /*0760*/  IADD3 RZ, P0, R7, R8, RZ ;  /* 0x0000000807ff7210 */ /* 0x000fe20007f1e0ff */
[----:B------:R-:W-:-:S04]  /*0770*/  IMAD.MOV.U32 R10, RZ, RZ, R9 ;  /* 0x000000ffff0a7224 */ /* 0x000fc800078e0009 */
[----:B------:R-:W-:-:S08]  /*0780*/  IMAD.WIDE.U32.X R6, R13, R15, R10, P0 ;  /* 0x0000000f0d067225 */ /* 0x000fd000000e040a */
.L_x_5:
[-CC-:B------:R-:W-:Y:S01]  /*0790*/  SHF.R.U64 R153, R6, R0.reuse, R7.reuse ;  /* 0x0000000006997219 */ /* 0x180fe20000001207 */
[----:B------:R-:W0:Y:S01]  /*07a0*/  LDC R10, c[0x0][0x618] ;  /* 0x00018600ff0a7b82 */ /* 0x000e220000000800 */
[----:B------:R-:W-:Y:S01]  /*07b0*/  SHF.R.U32.HI R5, RZ, R0, R7 ;  /* 0x00000000ff057219 */ /* 0x000fe20000011607 */
[----:B------:R-:W-:Y:S01]  /*07c0*/  ULDC UR4, c[0x0][0x150] ;  /* 0x0000540000047ab9 */ /* 0x000fe20000000800 */
[----:B------:R-:W-:Y:S02]  /*07d0*/  IADD3 R9, P0, RZ, -R153, RZ ;  /* 0x80000099ff097210 */ /* 0x000fe40007f1e0ff */
[----:B------:R-:W-:-:S03]  /*07e0*/  I2FP.F32.U32 R0, R4 ;  /* 0x0000000400007245 */ /* 0x000fc60000201000 */
[----:B------:R-:W1:Y:S01]  /*07f0*/  LDC.64 R26, c[0x0][0x640] ;  /* 0x00019000ff1a7b82 */ /* 0x000e620000000a00 */
[----:B------:R-:W-:Y:S02]  /*0800*/  IMAD.X R11, RZ, RZ, ~R5, P0 ;  /* 0x000000ffff0b7224 */ /* 0x000fe400000e0e05 */
[----:B------:R-:W-:Y:S01]  /*0810*/  FMUL R0, R0, UR4 ;  /* 0x0000000400007c20 */ /* 0x000fe20008400000 */
[----:B------:R-:W-:Y:S01]  /*0820*/  IMAD.WIDE.U32 R6, R9, R20, R16 ;  /* 0x0000001409067225 */ /* 0x000fe200078e0010 */
[----:B------:R-:W-:-:S03]  /*0830*/  ULDC UR4, c[0x0][0x154] ;  /* 0x0000550000047ab9 */ /* 0x000fc60000000800 */
[----:B------:R-:W-:Y:S01]  /*0840*/  IMAD R8, R11, R20, RZ ;  /* 0x000000140b087224 */ /* 0x000fe200078e02ff */
[----:B------:R-:W2:Y:S01]  /*0850*/  LDC R5, c[0x0][0x144] ;  /* 0x00005100ff057b82 */ /* 0x000ea20000000800 */
[----:B------:R-:W3:Y:S02]  /*0860*/  F2I.U32.TRUNC.NTZ R0, R0 ;  /* 0x0000000000007305 */ /* 0x000ee4000020f000 */
[----:B------:R-:W-:-:S04]  /*0870*/  IMAD R9, R9, R21, R8 ;  /* 0x0000001509097224 */ /* 0x000fc800078e0208 */
[----:B------:R-:W-:Y:S01]  /*0880*/  IMAD.IADD R7, R7, 0x1, R9 ;  /* 0x0000000107077824 */ /* 0x000fe200078e0209 */
[----:B------:R-:W4:Y:S01]  /*0890*/  LDC R12, c[0x0][0x608] ;  /* 0x00018200ff0c7b82 */ /* 0x000f220000000800 */
[----:B------:R-:W-:-:S03]  /*08a0*/  IMAD.MOV.U32 R9, RZ, RZ, -0x1 ;  /* 0xffffffffff097424 */ /* 0x000fc600078e00ff */
[-CC-:B0-----:R-:W-:Y:S02]  /*08b0*/  SHF.R.U64 R20, R6, R10.reuse, R7.reuse ;  /* 0x0000000a06147219 */ /* 0x181fe40000001207 */
[----:B------:R-:W-:Y:S02]  /*08c0*/  I2FP.F32.U32 R6, R3 ;  /* 0x0000000300067245 */ /* 0x000fe40000201000 */
[----:B------:R-:W0:Y:S01]  /*08d0*/  LDC R24, c[0x0][0x658] ;  /* 0x00019600ff187b82 */ /* 0x000e220000000800 */
[----:B-1----:R-:W-:Y:S01]  /*08e0*/  ISETP.NE.U32.AND P0, PT, R26, RZ, PT ;  /* 0x000000ff1a00720c */ /* 0x002fe20003f05070 */
[----:B---3--:R-:W-:Y:S01]  /*08f0*/  IMAD.MOV R8, RZ, RZ, -R0 ;  /* 0x000000ffff087224 */ /* 0x008fe200078e0a00 */
[----:B------:R-:W-:Y:S01]  /*0900*/  SHF.R.U32.HI R7, RZ, R10, R7 ;  /* 0x0000000aff077219 */ /* 0x000fe20000011607 */
[----:B------:R-:W-:Y:S01]  /*0910*/  FMUL R6, R6, UR4 ;  /* 0x0000000406067c20 */ /* 0x000fe20008400000 */
[----:B------:R-:W-:-:S03]  /*0920*/  ISETP.NE.AND.EX P0, PT, R27, RZ, PT, P0 ;  /* 0x000000ff1b00720c */ /* 0x000fc60003f05300 */
[----:B------:R-:W1:Y:S01]  /*0930*/  LDC R14, c[0x0][0x148] ;  /* 0x00005200ff0e7b82 */ /* 0x000e620000000800 */
[----:B--2---:R-:W-:-:S07]  /*0940*/  IMAD R0, R5, R8, R4 ;  /* 0x0000000805007224 */ /* 0x004fce00078e0204 */
[----:B------:R-:W2:Y:S01]  /*0950*/  LDC R22, c[0x0][0x600] ;  /* 0x00018000ff167b82 */ /* 0x000ea20000000800 */
[-CC-:B----4-:R-:W-:Y:S02]  /*0960*/  SHF.R.U64 R28, R20, R12.reuse, R7.reuse ;  /* 0x0000000c141c7219 */ /* 0x190fe40000001207 */
[----:B------:R-:W-:Y:S01]  /*0970*/  SHF.R.U32.HI R5, RZ, R12, R7 ;  /* 0x0000000cff057219 */ /* 0x000fe20000011607 */
[----:B------:R-:W-:Y:S01]  /*0980*/  IMAD.MOV.U32 R7, RZ, RZ, 0x1 ;  /* 0x00000001ff077424 */ /* 0x000fe200078e00ff */
[----:B------:R3:W4:Y:S03]  /*0990*/  F2I.U32.TRUNC.NTZ R12, R6 ;  /* 0x00000006000c7305 */ /* 0x000726000020f000 */
[----:B------:R-:W1:Y:S01]  /*09a0*/  LDC R15, c[0x0][0x648] ;  /* 0x00019200ff0f7b82 */ /* 0x000e620000000800 */
[-C--:B0-----:R-:W-:Y:S02]  /*09b0*/  SHF.L.U32 R4, R9, R24.reuse, RZ ;  /* 0x0000001809047219 */ /* 0x081fe400000006ff */
[----:B------:R-:W-:-:S02]  /*09c0*/  SHF.R.U64 R30, R28, R24, R5 ;  /* 0x000000181c1e7219 */ /* 0x000fc40000001205 */
[----:B------:R-:W-:Y:S02]  /*09d0*/  LOP3.LUT R11, RZ, R4, RZ, 0x33, !PT ;  /* 0x00000004ff0b7212 */ /* 0x000fe400078e33ff */
[-C--:B------:R-:W-:Y:S01]  /*09e0*/  SHF.R.U32.HI R5, RZ, R24.reuse, R5 ;  /* 0x00000018ff057219 */ /* 0x080fe20000011605 */
[----:B------:R-:W0:Y:S01]  /*09f0*/  LDC R21, c[0x0][0x638] ;  /* 0x00018e00ff157b82 */ /* 0x000e220000000800 */
[----:B------:R-:W-:Y:S01]  /*0a00*/  SHF.L.U32 R10, R7, R24, RZ ;  /* 0x00000018070a7219 */ /* 0x000fe200000006ff */
[----:B------:R-:W-:-:S06]  /*0a10*/  IMAD.MOV.U32 R4, RZ, RZ, R30 ;  /* 0x000000ffff047224 */ /* 0x000fcc00078e001e */
[----:B------:R-:W0:Y:S01]  /*0a20*/  LDC R154, c[0x0][0x610] ;  /* 0x00018400ff9a7b82 */ /* 0x000e220000000800 */
[----:B---34-:R-:W-:Y:S05]  /*0a30*/  @!P0 BRA `(.L_x_6) ;  /* 0x0000000000288947 */ /* 0x018fea0003800000 */
[----:B------:R-:W3:Y:S02]  /*0a40*/  LDC R9, c[0x0][0x64c] ;  /* 0x00019300ff097b82 */ /* 0x000ee40000000800 */
[----:B---3--:R-:W-:-:S05]  /*0a50*/  IADD3 R9, P0, R30, R9, RZ ;  /* 0x000000091e097210 */ /* 0x008fca0007f1e0ff */
        /* <DEDUP_REMOVED lines=8> */
.L_x_6:
[----:B-1----:R-:W-:Y:S01]  /*0ae0*/  SHF.R.U64 R4, R4, R15, R5 ;  /* 0x0000000f04047219 */ /* 0x002fe20000001205 */
[----:B--2---:R-:W-:Y:S01]  /*0af0*/  VIADD R5, R22, 0xffffffff ;  /* 0xffffffff16057836 */ /* 0x004fe20000000000 */
[----:B------:R-:W-:Y:S01]  /*0b00*/  LOP3.LUT R11, R28, R11, RZ, 0xc0, !PT ;  /* 0x0000000b1c0b7212 */ /* 0x000fe200078ec0ff */
[----:B------:R-:W-:Y:S02]  /*0b10*/  IMAD.MOV R12, RZ, RZ, -R12 ;  /* 0x000000ffff0c7224 */ /* 0x000fe400078e0a0c */
[----:B------:R-:W-:Y:S01]  /*0b20*/  IMAD.MOV R6, RZ, RZ, -R4 ;  /* 0x000000ffff067224 */ /* 0x000fe200078e0a04 */
[----:B------:R-:W-:Y:S01]  /*0b30*/  LOP3.LUT R5, R20, R5, RZ, 0xc0, !PT ;  /* 0x0000000514057212 */ /* 0x000fe200078ec0ff */
[----:B------:R-:W-:Y:S02]  /*0b40*/  @P3 IMAD R0, R14, R12, R3 ;  /* 0x0000000c0e003224 */ /* 0x000fe400078e0203 */
[----:B------:R-:W-:Y:S02]  /*0b50*/  IMAD R11, R10, R4, R11 ;  /* 0x000000040a0b7224 */ /* 0x000fe400078e020b */
[----:B0-----:R-:W-:-:S02]  /*0b60*/  IMAD R3, R6, R21, R30 ;  /* 0x0000001506037224 */ /* 0x001fc400078e021e */
[----:B------:R-:W-:Y:S02]  /*0b70*/  IMAD R154, R11, R154, R0 ;  /* 0x0000009a0b9a7224 */ /* 0x000fe400078e0200 */
[----:B------:R-:W-:Y:S02]  /*0b80*/  IMAD R3, R3, R22, R5 ;  /* 0x0000001603037224 */ /* 0x000fe400078e0205 */
[----:B------:R-:W-:-:S03]  /*0b90*/  IMAD.MOV.U32 R0, RZ, RZ, 0x1 ;  /* 0x00000001ff007424 */ /* 0x000fc600078e00ff */
[----:B------:R-:W-:Y:S02]  /*0ba0*/  SEL R152, R3, R154, !P3 ;  /* 0x0000009a03987207 */ /* 0x000fe40005800000 */
[----:B------:R-:W-:-:S07]  /*0bb0*/  SEL R154, R154, R3, !P3 ;  /* 0x000000039a9a7207 */ /* 0x000fce0005800000 */
.L_x_4:
[----:B------:R-:W-:-:S08]  /*0bc0*/  NOP ;  /* 0x0000000000007918 */ /* 0x000fd00000000000 */
[----:B------:R-:W0:Y:S02]  /*0bd0*/  USETMAXREG.TRY_ALLOC.CTAPOOL UP0, 0xe8 ;  /* 0x000000e8000079c8 */ /* 0x000e240008000600 */
[----:B0-----:R-:W-:-:S13]  /*0be0*/  PLOP3.LUT P0, PT, PT, PT, UP0, 0x80, 0x0 ;  /* 0x000000000000781c */ /* 0x001fda0003f0f008 */
[----:B------:R-:W-:Y:S05]  /*0bf0*/  @!P0 BRA `(.L_x_4) ;  /* 0xfffffffc00f08947 */ /* 0x000fea000383ffff */
[----:B------:R-:W-:Y:S01]  /*0c00*/  ULDC.64 UR4, c[0x0][0x598] ;  /* 0x0001660000047ab9 */ /* 0x000fe20000000a00 */
[----:B------:R-:W-:Y:S01]  /*0c10*/  ULDC.64 UR36, c[0x0][0x208] ;  /* 0x0000820000247ab9 */ /* 0x000fe20000000a00 */
[----:B------:R-:W-:-:S04]  /*0c20*/  ISETP.NE.U32.AND P0, PT, RZ, UR4, PT ;  /* 0x00000004ff007c0c */ /* 0x000fc8000bf05070 */
[----:B------:R-:W-:-:S13]  /*0c30*/  ISETP.NE.AND.EX P0, PT, RZ, UR5, PT, P0 ;  /* 0x00000005ff007c0c */ /* 0x000fda000bf05300 */
[----:B------:R-:W-:Y:S05]  /*0c40*/  @!P0 BRA `(.L_x_7) ;  /* 0x00000000001c8947 */ /* 0x000fea0003800000 */
[----:B------:R-:W0:Y:S02]  /*0c50*/  LDC.64 R4, c[0x0][0x598] ;  /* 0x00016600ff047b82 */ /* 0x000e240000000a00 */
[----:B0-----:R-:W2:Y:S02]  /*0c60*/  LDG.E.64 R4, desc[UR36][R4.64] ;  /* 0x0000002404047981 */ /* 0x001ea4000c1e1b00 */
[----:B--2---:R-:W-:-:S04]  /*0c70*/  ISETP.NE.U32.AND P0, PT, R4, RZ, PT ;  /* 0x000000ff0400720c */ /* 0x004fc80003f05070 */
[----:B------:R-:W-:-:S13]  /*0c80*/  ISETP.NE.AND.EX P0, PT, R5, RZ, PT, P0 ;  /* 0x000000ff0500720c */ /* 0x000fda0003f05300 */
[----:B------:R-:W-:Y:S05]  /*0c90*/  @!P0 BRA `(.L_x_7) ;  /* 0x0000000000088947 */ /* 0x000fea0003800000 */
[----:B------:R0:W5:Y:S01]  /*0ca0*/  LD.E R156, desc[UR36][R4.64] ;  /* 0x00000024049c7980 */ /* 0x000162000c101900 */
[----:B------:R-:W-:Y:S05]  /*0cb0*/  BRA `(.L_x_8) ;  /* 0x0000000000247947 */ /* 0x000fea0003800000 */
.L_x_7:
[----:B------:R-:W-:Y:S02]  /*0cc0*/  ULDC.64 UR4, c[0x0][0x588] ;  /* 0x0001620000047ab9 */ /* 0x000fe40000000a00 */
[----:B------:R-:W-:-:S04]  /*0cd0*/  ISETP.NE.U32.AND P0, PT, RZ, UR4, PT ;  /* 0x00000004ff007c0c */ /* 0x000fc8000bf05070 */
[----:B------:R-:W-:-:S13]  /*0ce0*/  ISETP.NE.AND.EX P0, PT, RZ, UR5, PT, P0 ;  /* 0x00000005ff007c0c */ /* 0x000fda000bf05300 */
[----:B------:R-:W-:Y:S05]  /*0cf0*/  @!P0 BRA `(.L_x_9) ;  /* 0x00000000000c8947 */ /* 0x000fea0003800000 */
[----:B------:R-:W0:Y:S02]  /*0d00*/  LDC.64 R156, c[0x0][0x588] ;  /* 0x00016200ff9c7b82 */ /* 0x000e240000000a00 */
[----:B0-----:R1:W5:Y:S01]  /*0d10*/  LDG.E R156, desc[UR36][R156.64] ;  /* 0x000000249c9c7981 */ /* 0x001362000c1e1900 */
[----:B------:R-:W-:Y:S05]  /*0d20*/  BRA `(.L_x_8) ;  /* 0x0000000000087947 */ /* 0x000fea0003800000 */
.L_x_9:
[----:B------:R-:W-:Y:S02]  /*0d30*/  ULDC UR4, c[0x0][0x580] ;  /* 0x0001600000047ab9 */ /* 0x000fe40000000800 */
[----:B------:R-:W-:-:S07]  /*0d40*/  IMAD.U32 R156, RZ, RZ, UR4 ;  /* 0x00000004ff9c7e24 */ /* 0x000fce000f8e00ff */
.L_x_8:
[----:B------:R-:W-:Y:S02]  /*0d50*/  ULDC.64 UR4, c[0x0][0x5a0] ;  /* 0x0001680000047ab9 */ /* 0x000fe40000000a00 */
[----:B------:R-:W-:-:S04]  /*0d60*/  ISETP.NE.U32.AND P0, PT, RZ, UR4, PT ;  /* 0x00000004ff007c0c */ /* 0x000fc8000bf05070 */
[----:B------:R-:W-:-:S13]  /*0d70*/  ISETP.NE.AND.EX P0, PT, RZ, UR5, PT, P0 ;  /* 0x00000005ff007c0c */ /* 0x000fda000bf05300 */
[----:B------:R-:W-:Y:S05]  /*0d80*/  @!P0 BRA `(.L_x_10) ;  /* 0x00000000001c8947 */ /* 0x000fea0003800000 */
[----:B0-----:R-:W0:Y:S02]  /*0d90*/  LDC.64 R4, c[0x0][0x5a0] ;  /* 0x00016800ff047b82 */ /* 0x001e240000000a00 */
[----:B0-----:R-:W2:Y:S02]  /*0da0*/  LDG.E.64 R4, desc[UR36][R4.64] ;  /* 0x0000002404047981 */ /* 0x001ea4000c1e1b00 */
[----:B--2---:R-:W-:-:S04]  /*0db0*/  ISETP.NE.U32.AND P0, PT, R4, RZ, PT ;  /* 0x000000ff0400720c */ /* 0x004fc80003f05070 */
[----:B------:R-:W-:-:S13]  /*0dc0*/  ISETP.NE.AND.EX P0, PT, R5, RZ, PT, P0 ;  /* 0x000000ff0500720c */ /* 0x000fda0003f05300 */
[----:B------:R-:W-:Y:S05]  /*0dd0*/  @!P0 BRA `(.L_x_10) ;  /* 0x0000000000088947 */ /* 0x000fea0003800000 */
[----:B-1----:R0:W5:Y:S01]  /*0de0*/  LD.E R157, desc[UR36][R4.64] ;  /* 0x00000024049d7980 */ /* 0x002162000c101900 */
[----:B------:R-:W-:Y:S05]  /*0df0*/  BRA `(.L_x_11) ;  /* 0x0000000000247947 */ /* 0x000fea0003800000 */
.L_x_10:
[----:B------:R-:W-:Y:S02]  /*0e00*/  ULDC.64 UR4, c[0x0][0x590] ;  /* 0x0001640000047ab9 */ /* 0x000fe40000000a00 */
[----:B------:R-:W-:-:S04]  /*0e10*/  ISETP.NE.U32.AND P0, PT, RZ, UR4, PT ;  /* 0x00000004ff007c0c */ /* 0x000fc8000bf05070 */
[----:B------:R-:W-:-:S13]  /*0e20*/  ISETP.NE.AND.EX P0, PT, RZ, UR5, PT, P0 ;  /* 0x00000005ff007c0c */ /* 0x000fda000bf05300 */
[----:B------:R-:W-:Y:S05]  /*0e30*/  @!P0 BRA `(.L_x_12) ;  /* 0x00000000000c8947 */ /* 0x000fea0003800000 */
[----:B0-----:R-:W1:Y:S02]  /*0e40*/  LDC.64 R4, c[0x0][0x590] ;  /* 0x00016400ff047b82 */ /* 0x001e640000000a00 */
[----:B-1----:R1:W5:Y:S01]  /*0e50*/  LDG.E R157, desc[UR36][R4.64] ;  /* 0x00000024049d7981 */ /* 0x002362000c1e1900 */
[----:B------:R-:W-:Y:S05]  /*0e60*/  BRA `(.L_x_11) ;  /* 0x0000000000087947 */ /* 0x000fea0003800000 */
.L_x_12:
[----:B------:R-:W-:Y:S02]  /*0e70*/  ULDC UR4, c[0x0][0x584] ;  /* 0x0001610000047ab9 */ /* 0x000fe40000000800 */
[----:B-1----:R-:W-:-:S07]  /*0e80*/  IMAD.U32 R157, RZ, RZ, UR4 ;  /* 0x00000004ff9d7e24 */ /* 0x002fce000f8e00ff */
.L_x_11:
[----:B------:R-:W-:-:S13]  /*0e90*/  LOP3.LUT P0, RZ, R0, 0xff, RZ, 0xc0, !PT ;  /* 0x000000ff00ff7812 */ /* 0x000fda000780c0ff */
[----:B------:R-:W-:Y:S05]  /*0ea0*/  @!P0 EXIT ;  /* 0x000000000000894d */ /* 0x000fea0003800000 */
[----:B------:R-:W-:Y:S01]  /*0eb0*/  ULDC UR4, c[0x0][0x28c] ;  /* 0x0000a30000047ab9 */ /* 0x000fe20000000800 */
[----:B------:R-:W-:Y:S01]  /*0ec0*/  LOP3.LUT R158, R19, 0x1, RZ, 0xfc, !PT ;  /* 0x00000001139e7812 */ /* 0x000fe200078efcff */
[----:B------:R-:W-:Y:S01]  /*0ed0*/  UIADD3 UR4, UR4, 0x1f, URZ ;  /* 0x0000001f04047890 */ /* 0x000fe2000fffe03f */
[----:B------:R-:W-:Y:S01]  /*0ee0*/  UMOV UR38, URZ ;  /* 0x0000003f00267c82 */ /* 0x000fe20008000000 */
[----:B------:R-:W-:Y:S02]  /*0ef0*/  UMOV UR39, URZ ;  /* 0x0000003f00277c82 */ /* 0x000fe40008000000 */
[----:B------:R-:W-:-:S04]  /*0f00*/  USHF.R.S32.HI UR5, URZ, 0x1f, UR4 ;  /* 0x0000001f3f057899 */ /* 0x000fc80008011404 */
[----:B------:R-:W-:-:S04]  /*0f10*/  ULEA.HI UR5, UR5, UR4, URZ, 0x5 ;  /* 0x0000000405057291 */ /* 0x000fc8000f8f283f */
[----:B------:R-:W-:-:S12]  /*0f20*/  USHF.R.S32.HI UR40, URZ, 0x5, UR5 ;  /* 0x000000053f287899 */ /* 0x000fd80008011405 */
.L_x_297:
[----:B--2---:R-:W2:Y:S01]  /*0f30*/  S2R R3, SR_CgaCtaId ;  /* 0x0000000000037919 */ /* 0x004ea20000008800 */
[----:B------:R-:W-:-:S04]  /*0f40*/  MOV R0, 0x400 ;  /* 0x0000040000007802 */ /* 0x000fc80000000f00 */
[----:B--2--5:R-:W-:-:S05]  /*0f50*/  LEA R24, R3, R0, 0x18 ;  /* 0x0000000003187211 */ /* 0x024fca00078ec0ff */
[----:B------:R-:W-:-:S05]  /*0f60*/  VIADD R0, R24, 0x800 ;  /* 0x0000080018007836 */ /* 0x000fca0000000000 */
[----:B------:R-:W-:-:S13]  /*0f70*/  LOP3.LUT P0, RZ, R0, 0x9f, RZ, 0xc0, !PT ;  /* 0x0000009f00ff7812 */ /* 0x000fda000780c0ff */
[----:B-1-34-:R-:W-:Y:S05]  /*0f80*/  @!P0 BRA `(.L_x_13) ;  /* 0x0000000000408947 */ /* 0x01afea0003800000 */
[----:B------:R-:W-:Y:S01]  /*0f90*/  MOV R0, 0x0 ;  /* 0x0000000000007802 */ /* 0x000fe20000000f00 */
[----:B------:R-:W-:Y:S01]  /*0fa0*/  ULDC.64 UR4, c[0x4][0x70] ;  /* 0x01001c0000047ab9 */ /* 0x000fe20000000a00 */
[----:B------:R-:W-:Y:S01]  /*0fb0*/  ULDC.64 UR6, c[0x4][0x8] ;  /* 0x0100020000067ab9 */ /* 0x000fe20000000a00 */
[----:B01----:R-:W-:Y:S01]  /*0fc0*/  IMAD.U32 R4, RZ, RZ, UR4 ;  /* 0x00000004ff047e24 */ /* 0x003fe2000f8e00ff */
[----:B------:R0:W1:Y:S01]  /*0fd0*/  LDC.64 R14, c[0x4][R0] ;  /* 0x01000000000e7b82 */ /* 0x0000620000000a00 */
[----:B------:R-:W-:Y:S01]  /*0fe0*/  IMAD.U32 R5, RZ, RZ, UR5 ;  /* 0x00000005ff057e24 */ /* 0x000fe2000f8e00ff */
[----:B------:R-:W-:Y:S01]  /*0ff0*/  ULDC.64 UR4, c[0x4][0x78] ;  /* 0x01001e0000047ab9 */ /* 0x000fe20000000a00 */
[----:B------:R-:W-:Y:S02]  /*1000*/  IMAD.U32 R10, RZ, RZ, UR6 ;  /* 0x00000006ff0a7e24 */ /* 0x000fe4000f8e00ff */
[----:B------:R-:W-:Y:S02]  /*1010*/  IMAD.U32 R6, RZ, RZ, UR4 ;  /* 0x00000004ff067e24 */ /* 0x000fe4000f8e00ff */
[----:B------:R-:W-:-:S02]  /*1020*/  IMAD.U32 R7, RZ, RZ, UR5 ;  /* 0x00000005ff077e24 */ /* 0x000fc4000f8e00ff */
[----:B------:R-:W-:Y:S02]  /*1030*/  IMAD.U32 R11, RZ, RZ, UR7 ;  /* 0x00000007ff0b7e24 */ /* 0x000fe4000f8e00ff */
[----:B------:R-:W-:Y:S02]  /*1040*/  IMAD.MOV.U32 R8, RZ, RZ, 0x70 ;  /* 0x00000070ff087424 */ /* 0x000fe400078e00ff */
[----:B------:R-:W-:Y:S02]  /*1050*/  IMAD.MOV.U32 R12, RZ, RZ, 0x1 ;  /* 0x00000001ff0c7424 */ /* 0x000fe400078e00ff */
[----:B0-----:R-:W-:-:S07]  /*1060*/  IMAD.MOV.U32 R13, RZ, RZ, RZ ;  /* 0x000000ffff0d7224 */ /* 0x001fce00078e00ff */
[----:B------:R-:W-:-:S07]  /*1070*/  LEPC R20, `(.L_x_13) ;  /* 0x000000001014794e */ /* 0x000fce0000000000 */
[----:B-1---5:R-:W-:Y:S05]  /*1080*/  CALL.ABS.NOINC R14 ;  /* 0x000000000e007343 */ /* 0x022fea0003c00000 */
.L_x_13:
[----:B------:R-:W-:-:S05]  /*1090*/  VIADD R25, R24, 0x10800 ;  /* 0x0001080018197836 */ /* 0x000fca0000000000 */
[----:B------:R-:W-:-:S13]  /*10a0*/  LOP3.LUT P0, RZ, R25, 0x3ff, RZ, 0xc0, !PT ;  /* 0x000003ff19ff7812 */ /* 0x000fda000780c0ff */
[----:B------:R-:W-:Y:S05]  /*10b0*/  @!P0 BRA `(.L_x_14) ;  /* 0x00000000007c8947 */ /* 0x000fea0003800000 */
        /* <DEDUP_REMOVED lines=16> */
.L_x_15:
[----:B------:R-:W0:Y:S01]  /*11c0*/  LDC.64 R22, c[0x4][R22] ;  /* 0x0100000016167b82 */ /* 0x000e220000000a00 */
[----:B------:R-:W-:Y:S01]  /*11d0*/  ULDC.64 UR4, c[0x4][0x70] ;  /* 0x01001c0000047ab9 */ /* 0x000fe20000000a00 */
[----:B------:R-:W-:Y:S01]  /*11e0*/  ULDC.64 UR6, c[0x4][0x10] ;  /* 0x0100040000067ab9 */ /* 0x000fe20000000a00 */
[----:B------:R-:W-:Y:S02]  /*11f0*/  IMAD.U32 R4, RZ, RZ, UR4 ;  /* 0x00000004ff047e24 */ /* 0x000fe4000f8e00ff */
        /* <DEDUP_REMOVED lines=8> */
[----:B------:R-:W-:-:S07]  /*1280*/  IMAD.MOV.U32 R13, RZ, RZ, RZ ;  /* 0x000000ffff0d7224 */ /* 0x000fce00078e00ff */
[----:B------:R-:W-:-:S07]  /*1290*/  LEPC R20, `(.L_x_14) ;  /* 0x000000001014794e */ /* 0x000fce0000000000 */
[----:B0-----:R-:W-:Y:S05]  /*12a0*/  CALL.ABS.NOINC R22 ;  /* 0x0000000016007343 */ /* 0x001fea0003c00000 */
.L_x_14:
[----:B------:R-:W-:Y:S01]  /*12b0*/  UMOV UR4, 0xffffffff ;  /* 0xffffffff00047882 */ /* 0x000fe20000000000 */
[----:B------:R-:W-:Y:S02]  /*12c0*/  LOP3.LUT R13, R18, 0x80, RZ, 0xc0, !PT ;  /* 0x00000080120d7812 */ /* 0x000fe400078ec0ff */
[----:B------:R-:W-:Y:S02]  /*12d0*/  ISETP.NE.AND P0, PT, R158, 0x3, PT ;  /* 0x000000039e00780c */ /* 0x000fe40003f05270 */
[----:B------:R-:W-:Y:S01]  /*12e0*/  SHF.R.U32.HI R13, RZ, 0x7, R13 ;  /* 0x00000007ff0d7819 */ /* 0x000fe2000001160d */
[----:B------:R-:W-:Y:S10]  /*12f0*/  BRA.DIV UR4, `(.L_x_16) ;  /* 0x000000b204f87947 */ /* 0x000ff4000b800000 */
.L_x_325:
[----:B------:R-:W-:Y:S05]  /*1300*/  @!P0 BRA `(.L_x_17) ;  /* 0x0000000000048947 */ /* 0x000fea0003800000 */
[----:B------:R-:W-:Y:S01]  /*1310*/  BPT.TRAP 0x1 ;  /* 0x000000040000795c */ /* 0x000fe20000300000 */
.L_x_17:
[----:B------:R-:W-:Y:S02]  /*1320*/  IMAD.U32 R0, RZ, RZ, UR38 ;  /* 0x00000026ff007e24 */ /* 0x000fe4000f8e00ff */
[----:B------:R-:W-:-:S03]  /*1330*/  IMAD.U32 R3, RZ, RZ, UR39 ;  /* 0x00000027ff037e24 */ /* 0x000fc6000f8e00ff */
[----:B------:R-:W-:Y:S01]  /*1340*/  SHF.L.U32 R0, R0, 0x1f, RZ ;  /* 0x0000001f00007819 */ /* 0x000fe200000006ff */
[----:B------:R-:W-:-:S04]  /*1350*/  IMAD R3, R3, 0x8, R24 ;  /* 0x0000000803037824 */ /* 0x000fc800078e0218 */
[----:B------:R2:W3:Y:S01]  /*1360*/  SYNCS.PHASECHK.TRANS64.TRYWAIT P1, [R3+URZ], R0 ;  /* 0x00000000030075a7 */ /* 0x0004e2000802017f */
[----:B------:R-:W-:Y:S05]  /*1370*/  @!P0 BRA `(.L_x_18) ;  /* 0x0000000000048947 */ /* 0x000fea0003800000 */
[----:B------:R-:W-:Y:S01]  /*1380*/  BPT.TRAP 0x1 ;  /* 0x000000040000795c */ /* 0x000fe20000300000 */
.L_x_18:
[----:B---3--:R-:W-:Y:S05]  /*1390*/  @P1 BRA `(.L_x_19) ;  /* 0x0000000000081947 */ /* 0x008fea0003800000 */
[----:B------:R-:W3:Y:S02]  /*13a0*/  SYNCS.PHASECHK.TRANS64.TRYWAIT P1, [R3+URZ], R0 ;  /* 0x00000000030075a7 */ /* 0x000ee4000802017f */
[----:B---3--:R-:W-:Y:S05]  /*13b0*/  @!P1 BRA `(.L_x_20) ;  /* 0x000000b000e49947 */ /* 0x008fea0003800000 */
.L_x_19:
[----:B------:R-:W-:-:S04]  /*13c0*/  UIADD3 UR4, UR39, 0x1, URZ ;  /* 0x0000000127047890 */ /* 0x000fc8000fffe03f */
[----:B------:R-:W-:Y:S02]  /*13d0*/  UISETP.NE.AND UP0, UPT, UR4, 0x4, UPT ;  /* 0x000000040400788c */ /* 0x000fe4000bf05270 */
[----:B--23--:R-:W-:Y:S02]  /*13e0*/  IMAD.U32 R0, RZ, RZ, UR4 ;  /* 0x00000004ff007e24 */ /* 0x00cfe4000f8e00ff */
[----:B------:R-:W-:Y:S02]  /*13f0*/  USEL UR4, URZ, 0x1, UP0 ;  /* 0x000000013f047887 */ /* 0x000fe40008000000 */
[----:B------:R-:W-:Y:S02]  /*1400*/  PLOP3.LUT P1, PT, PT, PT, UP0, 0x80, 0x0 ;  /* 0x000000000000781c */ /* 0x000fe40003f2f008 */
[----:B------:R-:W-:Y:S02]  /*1410*/  ULOP3.LUT UR4, UR38, UR4, URZ, 0x3c, !UPT ;  /* 0x0000000426047292 */ /* 0x000fe4000f8e3c3f */
[----:B------:R-:W-:-:S04]  /*1420*/  SEL R0, R0, RZ, P1 ;  /* 0x000000ff00007207 */ /* 0x000fc80000800000 */
[----:B------:R-:W-:Y:S01]  /*1430*/  IMAD.U32 R15, RZ, RZ, UR4 ;  /* 0x00000004ff0f7e24 */ /* 0x000fe2000f8e00ff */
[----:B------:R-:W-:Y:S06]  /*1440*/  @!P0 BRA `(.L_x_21) ;  /* 0x0000000000048947 */ /* 0x000fec0003800000 */
[----:B------:R-:W-:Y:S01]  /*1450*/  BPT.TRAP 0x1 ;  /* 0x000000040000795c */ /* 0x000fe20000300000 */
.L_x_21:
[----:B------:R-:W-:Y:S01]  /*1460*/  SHF.R.U32.HI R8, RZ, 0x2, R18 ;  /* 0x00000002ff087819 */ /* 0x000fe20000011612 */
[C---:B------:R-:W-:Y:S01]  /*1470*/  IMAD.SHL.U32 R3, R18.reuse, 0x8, RZ ;  /* 0x0000000812037824 */ /* 0x040fe200078e00ff */
[----:B------:R-:W-:Y:S01]  /*1480*/  USHF.L.U32 UR4, UR39, 0xc, URZ ;  /* 0x0000000c27047899 */ /* 0x000fe2000800063f */
[----:B01----:R-:W-:Y:S01]  /*1490*/  IMAD.SHL.U32 R4, R18, 0x10, RZ ;  /* 0x0000001012047824 */ /* 0x003fe200078e00ff */
[C---:B------:R-:W-:Y:S01]  /*14a0*/  LOP3.LUT R6, R8.reuse, 0x3, RZ, 0xc0, !PT ;  /* 0x0000000308067812 */ /* 0x040fe200078ec0ff */
[----:B------:R-:W-:Y:S01]  /*14b0*/  IMAD.MOV.U32 R12, RZ, RZ, 0x90 ;  /* 0x00000090ff0c7424 */ /* 0x000fe200078e00ff */
[----:B------:R-:W-:Y:S01]  /*14c0*/  LOP3.LUT R7, R8, 0x4, RZ, 0xc0, !PT ;  /* 0x0000000408077812 */ /* 0x000fe200078ec0ff */
[----:B------:R-:W-:Y:S01]  /*14d0*/  IMAD.U32 R11, RZ, RZ, UR40 ;  /* 0x00000028ff0b7e24 */ /* 0x000fe2000f8e00ff */
[----:B------:R-:W-:Y:S02]  /*14e0*/  LOP3.LUT R3, R3, 0x18, R6, 0xe2, !PT ;  /* 0x0000001803037812 */ /* 0x000fe400078ee206 */
[----:B------:R-:W-:-:S02]  /*14f0*/  LOP3.LUT R10, R4, 0xe00, RZ, 0xc0, !PT ;  /* 0x00000e00040a7812 */ /* 0x000fc400078ec0ff */
[----:B------:R-:W-:Y:S02]  /*1500*/  LOP3.LUT R3, R3, R7, RZ, 0xfc, !PT ;  /* 0x0000000703037212 */ /* 0x000fe400078efcff */
[----:B------:R-:W-:Y:S02]  /*1510*/  LOP3.LUT P1, RZ, R8, 0x4, RZ, 0xc0, !PT ;  /* 0x0000000408ff7812 */ /* 0x000fe4000782c0ff */
[----:B------:R-:W-:Y:S02]  /*1520*/  LOP3.LUT R4, R3, R10, RZ, 0xfc, !PT ;  /* 0x0000000a03047212 */ /* 0x000fe400078efcff */
[----:B------:R-:W-:Y:S02]  /*1530*/  SEL R12, R12, 0x70, !P1 ;  /* 0x000000700c0c7807 */ /* 0x000fe40004800000 */
[----:B------:R-:W-:Y:S02]  /*1540*/  LOP3.LUT R3, R4, UR4, RZ, 0xfc, !PT ;  /* 0x0000000404037c12 */ /* 0x000fe4000f8efcff */
[----:B------:R-:W-:-:S02]  /*1550*/  SHF.L.U32 R14, R15, 0x1f, RZ ;  /* 0x0000001f0f0e7819 */ /* 0x000fc400000006ff */
[----:B------:R-:W-:Y:S01]  /*1560*/  ISETP.NE.AND P2, PT, R11, 0x1, PT ;  /* 0x000000010b00780c */ /* 0x000fe20003f45270 */
[--C-:B------:R-:W-:Y:S02]  /*1570*/  IMAD R5, R3, 0x4, R24.reuse ;  /* 0x0000000403057824 */ /* 0x100fe400078e0218 */
[----:B------:R-:W-:Y:S02]  /*1580*/  IMAD R3, R0, 0x8, R24 ;  /* 0x0000000800037824 */ /* 0x000fe400078e0218 */
[----:B------:R-:W-:Y:S02]  /*1590*/  IMAD.IADD R9, R5, 0x1, R12 ;  /* 0x0000000105097824 */ /* 0x000fe400078e020c */
[----:B------:R0:W1:Y:S01]  /*15a0*/  SYNCS.PHASECHK.TRANS64.TRYWAIT P1, [R3+URZ], R14 ;  /* 0x0000000e030075a7 */ /* 0x000062000802017f */
[----:B------:R0:W2:Y:S05]  /*15b0*/  LDS R160, [R5+0x800] ;  /* 0x0008000005a07984 */ /* 0x0000aa0000000800 */
[----:B------:R-:W-:Y:S05]  /*15c0*/  WARPSYNC.ALL ;  /* 0x0000000000007948 */ /* 0x000fea0003800000 */
[----:B------:R-:W-:Y:S04]  /*15d0*/  LDS R161, [R5+0xc00] ;  /* 0x000c000005a17984 */ /* 0x000fe80000000800 */
[----:B------:R-:W-:Y:S04]  /*15e0*/  LDS R164, [R5+0x900] ;  /* 0x0009000005a47984 */ /* 0x000fe80000000800 */
[----:B------:R-:W-:Y:S04]  /*15f0*/  LDS R165, [R5+0xd00] ;  /* 0x000d000005a57984 */ /* 0x000fe80000000800 */
[----:B------:R-:W-:Y:S04]  /*1600*/  LDS R162, [R9+0x800] ;  /* 0x0008000009a27984 */ /* 0x000fe80000000800 */
[----:B------:R-:W2:Y:S04]  /*1610*/  LDS R163, [R9+0xc00] ;  /* 0x000c000009a37984 */ /* 0x000ea80000000800 */
[----:B------:R-:W-:Y:S04]  /*1620*/  LDS R166, [R9+0x900] ;  /* 0x0009000009a67984 */ /* 0x000fe80000000800 */
[----:B------:R-:W3:Y:S01]  /*1630*/  LDS R167, [R9+0xd00] ;  /* 0x000d000009a77984 */ /* 0x000ee20000000800 */
[----:B------:R-:W-:Y:S01]  /*1640*/  R2UR UR4, R25 ;  /* 0x00000000190472ca */ /* 0x000fe200000e0000 */
[----:B------:R-:W-:Y:S01]  /*1650*/  UMOV UR11, 0x40000040 ;  /* 0x40000040000b7882 */ /* 0x000fe20000000000 */
[----:B--2---:R-:W-:-:S11]  /*1660*/  WARPGROUP.ARRIVE ;  /* 0x00000000000079c5 */ /* 0x004fd60000000000 */
[----:B------:R-:W-:-:S04]  /*1670*/  USHF.R.U32.HI UR4, URZ, 0x4, UR4 ;  /* 0x000000043f047899 */ /* 0x000fc80008011604 */
[----:B------:R-:W-:-:S04]  /*1680*/  ULOP3.LUT UR4, UR4, 0x3fff, URZ, 0xc0, !UPT ;  /* 0x00003fff04047892 */ /* 0x000fc8000f8ec03f */
[----:B------:R-:W-:-:S04]  /*1690*/  ULOP3.LUT UR7, UR4, 0x10000, URZ, 0xfc, !UPT ;  /* 0x0001000004077892 */ /* 0x000fc8000f8efc3f */
[----:B------:R-:W-:-:S04]  /*16a0*/  ULEA UR4, UR39, UR7, 0xb ;  /* 0x0000000727047291 */ /* 0x000fc8000f8e583f */
[----:B------:R-:W-:-:S03]  /*16b0*/  UIADD3 UR6, UR4, 0x2, URZ ;  /* 0x0000000204067890 */ /* 0x000fc6000fffe03f */
[----:B------:R-:W-:Y:S02]  /*16c0*/  UMOV UR10, UR4 ;  /* 0x00000004000a7c82 */ /* 0x000fe40008000000 */
[----:B------:R-:W-:Y:S01]  /*16d0*/  HGMMA.64x256x8.F32.TF32 R24, R160, gdesc[UR8], RZ, !UPT, gsb0 ;  /* 0x07e00008a0187df0 */ /* 0x000fe2000c0028ff */
[----:B------:R-:W-:Y:S01]  /*16e0*/  UMOV UR11, 0x40000040 ;  /* 0x40000040000b7882 */ /* 0x000fe20000000000 */
[----:B------:R-:W-:Y:S01]  /*16f0*/  UMOV UR10, UR6 ;  /* 0x00000006000a7c82 */ /* 0x000fe20008000000 */
[----:B------:R-:W-:Y:S02]  /*1700*/  UIADD3 UR6, UR4, 0x4, URZ ;  /* 0x0000000404067890 */ /* 0x000fe4000fffe03f */
[----:B------:R-:W-:Y:S01]  /*1710*/  UIADD3 UR4, UR4, 0x6, URZ ;  /* 0x0000000604047890 */ /* 0x000fe2000fffe03f */
[----:B------:R-:W-:Y:S02]  /*1720*/  WARPGROUP.DEPBAR.LE gsb0, 0x0 ;  /* 0x00008000000079c5 */ /* 0x000fe40000010000 */
[----:B---3--:R-:W-:-:S15]  /*1730*/  WARPGROUP.ARRIVE ;  /* 0x00000000000079c5 */ /* 0x008fde0000000000 */
[----:B------:R-:W-:-:S05]  /*1740*/  NOP ;  /* 0x0000000000007918 */ /* 0x000fca0000000000 */
[----:B------:R-:W-:Y:S01]  /*1750*/  HGMMA.64x256x8.F32.TF32 R24, R164, gdesc[UR8], R24, gsb0 ;  /* 0x07e00008a4187df0 */ /* 0x000fe20008002818 */
[----:B------:R-:W-:Y:S01]  /*1760*/  UMOV UR10, UR6 ;  /* 0x00000006000a7c82 */ /* 0x000fe20008000000 */
[----:B------:R-:W-:Y:S01]  /*1770*/  UMOV UR11, 0x40000040 ;  /* 0x40000040000b7882 */ /* 0x000fe20000000000 */
[----:B------:R-:W-:Y:S02]  /*1780*/  WARPGROUP.DEPBAR.LE gsb0, 0x0 ;  /* 0x00008000000079c5 */ /* 0x000fe40000010000 */
[----:B------:R-:W-:Y:S04]  /*1790*/  LDS R160, [R5+0xa00] ;  /* 0x000a000005a07984 */ /* 0x000fe80000000800 */
[----:B------:R-:W-:Y:S04]  /*17a0*/  LDS R161, [R5+0xe00] ;  /* 0x000e000005a17984 */ /* 0x000fe80000000800 */
[----:B------:R-:W-:Y:S04]  /*17b0*/  LDS R162, [R9+0xa00] ;  /* 0x000a000009a27984 */ /* 0x000fe80000000800 */
[----:B------:R-:W2:Y:S02]  /*17c0*/  LDS R163, [R9+0xe00] ;  /* 0x000e000009a37984 */ /* 0x000ea40000000800 */
[----:B--2---:R-:W-:-:S09]  /*17d0*/  WARPGROUP.ARRIVE ;  /* 0x00000000000079c5 */ /* 0x004fd20000000000 */
        /* <DEDUP_REMOVED lines=9> */
[----:B------:R-:W-:Y:S03]  /*1870*/  HGMMA.64x256x8.F32.TF32 R24, R160, gdesc[UR8], R24, gsb0 ;  /* 0x07e00008a0187df0 */ /* 0x000fe60008002818 */
[----:B------:R-:W-:Y:S02]  /*1880*/  WARPGROUP.DEPBAR.LE gsb0, 0x0 ;  /* 0x00008000000079c5 */ /* 0x000fe40000010000 */
[----:B------:R-:W-:Y:S05]  /*1890*/  @!P2 BRA `(.L_x_22) ;  /* 0x0000000800c8a947 */ /* 0x000fea0003800000 */
[----:B------:R-:W-:Y:S05]  /*18a0*/  @!P0 BRA `(.L_x_23) ;  /* 0x0000000000048947 */ /* 0x000fea0003800000 */
[----:B------:R-:W-:Y:S01]  /*18b0*/  BPT.TRAP 0x1 ;  /* 0x000000040000795c */ /* 0x000fe20000300000 */
.L_x_23:
[----:B-1----:R-:W-:Y:S05]  /*18c0*/  @P1 BRA `(.L_x_24) ;  /* 0x0000000000181947 */ /* 0x002fea0003800000 */
[----:B------:R-:W1:Y:S01]  /*18d0*/  S2UR UR5, SR_CgaCtaId ;  /* 0x00000000000579c3 */ /* 0x000e620000008800 */
[----:B------:R-:W-:Y:S02]  /*18e0*/  UMOV UR4, 0x400 ;  /* 0x0000040000047882 */ /* 0x000fe40000000000 */
[----:B-1----:R-:W-:-:S06]  /*18f0*/  ULEA UR4, UR5, UR4, 0x18 ;  /* 0x0000000405047291 */ /* 0x002fcc000f8ec03f */
[----:B0-----:R-:W-:-:S04]  /*1900*/  LEA R3, R0, UR4, 0x3 ;  /* 0x0000000400037c11 */ /* 0x001fc8000f8e18ff */
[----:B------:R-:W0:Y:S02]  /*1910*/  SYNCS.PHASECHK.TRANS64.TRYWAIT P1, [R3+URZ], R14 ;  /* 0x0000000e030075a7 */ /* 0x000e24000802017f */
[----:B0-----:R-:W-:Y:S05]  /*1920*/  @!P1 BRA `(.L_x_25) ;  /* 0x000000ac009c9947 */ /* 0x001fea0003800000 */
.L_x_24:
[----:B------:R-:W1:Y:S01]  /*1930*/  S2UR UR5, SR_CgaCtaId ;  /* 0x00000000000579c3 */ /* 0x000e620000008800 */
[----:B------:R-:W-:Y:S01]  /*1940*/  IMAD.SHL.U32 R9, R0, 0x1000, RZ ;  /* 0x0000100000097824 */ /* 0x000fe200078e00ff */
[----:B------:R-:W-:-:S04]  /*1950*/  UMOV UR4, 0x400 ;  /* 0x0000040000047882 */ /* 0x000fc80000000000 */
[----:B0-----:R-:W-:Y:S02]  /*1960*/  LOP3.LUT R3, R9, R4, RZ, 0xfc, !PT ;  /* 0x0000000409037212 */ /* 0x001fe400078efcff */
[----:B------:R-:W0:Y:S01]  /*1970*/  LDC R11, c[0x0][0x28c] ;  /* 0x0000a300ff0b7b82 */ /* 0x000e220000000800 */
[----:B-1----:R-:W-:-:S03]  /*1980*/  ULEA UR9, UR5, UR4, 0x18 ;  /* 0x0000000405097291 */ /* 0x002fc6000f8ec03f */
[----:B------:R-:W-:-:S03]  /*1990*/  UMOV UR4, UR39 ;  /* 0x0000002700047c82 */ /* 0x000fc60008000000 */
[----:B------:R-:W-:Y:S02]  /*19a0*/  LEA R3, R3, UR9, 0x2 ;  /* 0x0000000903037c11 */ /* 0x000fe4000f8e10ff */
[----:B0-----:R-:W-:-:S03]  /*19b0*/  ISETP.GE.AND P1, PT, R11, 0x41, PT ;  /* 0x000000410b00780c */ /* 0x001fc60003f26270 */
[----:B------:R-:W-:Y:S01]  /*19c0*/  IMAD.IADD R5, R12, 0x1, R3 ;  /* 0x000000010c057824 */ /* 0x000fe200078e0203 */
[----:B------:R0:W1:Y:S04]  /*19d0*/  LDS R164, [R3+0x800] ;  /* 0x0008000003a47984 */ /* 0x0000680000000800 */
[----:B------:R0:W2:Y:S04]  /*19e0*/  LDS R165, [R3+0xc00] ;  /* 0x000c000003a57984 */ /* 0x0000a80000000800 */
[----:B------:R0:W3:Y:S04]  /*19f0*/  LDS R166, [R5+0x800] ;  /* 0x0008000005a67984 */ /* 0x0000e80000000800 */
[----:B------:R0:W4:Y:S01]  /*1a00*/  LDS R167, [R5+0xc00] ;  /* 0x000c000005a77984 */ /* 0x0001220000000800 */
[----:B------:R-:W-:Y:S05]  /*1a10*/  @!P1 BRA `(.L_x_26) ;  /* 0x00000004008c9947 */ /* 0x000fea0003800000 */
[----:B------:R-:W-:Y:S01]  /*1a20*/  R2UR UR6, R0 ;  /* 0x00000000000672ca */ /* 0x000fe200000e0000 */
[----:B------:R-:W-:-:S06]  /*1a30*/  UIADD3 UR4, UR40, -0x1, URZ ;  /* 0xffffffff28047890 */ /* 0x000fcc000fffe03f */
[----:B0-----:R-:W-:Y:S01]  /*1a40*/  IMAD.U32 R3, RZ, RZ, UR4 ;  /* 0x00000004ff037e24 */ /* 0x001fe2000f8e00ff */
[----:B------:R-:W-:-:S07]  /*1a50*/  UMOV UR4, UR39 ;  /* 0x0000002700047c82 */ /* 0x000fce0008000000 */
.L_x_34:
[----:B------:R-:W-:-:S04]  /*1a60*/  UIADD3 UR5, UR6, 0x1, URZ ;  /* 0x0000000106057890 */ /* 0x000fc8000fffe03f */
[----:B------:R-:W-:-:S04]  /*1a70*/  UISETP.NE.AND UP0, UPT, UR5, 0x4, UPT ;  /* 0x000000040500788c */ /* 0x000fc8000bf05270 */
[----:B------:R-:W-:Y:S02]  /*1a80*/  USEL UR8, URZ, 0x1, UP0 ;  /* 0x000000013f087887 */ /* 0x000fe40008000000 */
[----:B------:R-:W-:-:S04]  /*1a90*/  USEL UR5, UR5, URZ, UP0 ;  /* 0x0000003f05057287 */ /* 0x000fc80008000000 */
[----:B------:R-:W-:Y:S02]  /*1aa0*/  LOP3.LUT R15, R15, UR8, RZ, 0x3c, !PT ;  /* 0x000000080f0f7c12 */ /* 0x000fe4000f8e3cff */
[----:B------:R-:W-:Y:S01]  /*1ab0*/  IMAD.U32 R0, RZ, RZ, UR5 ;  /* 0x00000005ff007e24 */ /* 0x000fe2000f8e00ff */
[----:B0-----:R-:W-:Y:S06]  /*1ac0*/  @!P0 BRA `(.L_x_27) ;  /* 0x0000000000048947 */ /* 0x001fec0003800000 */
[----:B------:R-:W-:Y:S01]  /*1ad0*/  BPT.TRAP 0x1 ;  /* 0x000000040000795c */ /* 0x000fe20000300000 */
.L_x_27:
[----:B------:R-:W0:Y:S01]  /*1ae0*/  S2UR UR5, SR_CgaCtaId ;  /* 0x00000000000579c3 */ /* 0x000e220000008800 */
[----:B------:R-:W-:Y:S01]  /*1af0*/  UMOV UR9, 0x400 ;  /* 0x0000040000097882 */ /* 0x000fe20000000000 */
[----:B------:R-:W-:Y:S01]  /*1b00*/  SHF.L.U32 R20, R15, 0x1f, RZ ;  /* 0x0000001f0f147819 */ /* 0x000fe200000006ff */
[----:B------:R-:W-:Y:S01]  /*1b10*/  ULEA UR8, UR6, UR7, 0xb ;  /* 0x0000000706087291 */ /* 0x000fe2000f8e583f */
[C---:B------:R-:W-:Y:S01]  /*1b20*/  IMAD.SHL.U32 R10, R18.reuse, 0x10, RZ ;  /* 0x00000010120a7824 */ /* 0x040fe200078e00ff */
[----:B------:R-:W-:Y:S01]  /*1b30*/  UMOV UR11, 0x40000040 ;  /* 0x40000040000b7882 */ /* 0x000fe20000000000 */
[----:B------:R-:W-:Y:S01]  /*1b40*/  SHF.R.U32.HI R8, RZ, 0x2, R18 ;  /* 0x00000002ff087819 */ /* 0x000fe20000011612 */
[----:B------:R-:W-:Y:S02]  /*1b50*/  IMAD.SHL.U32 R5, R18, 0x8, RZ ;  /* 0x0000000812057824 */ /* 0x000fe400078e00ff */
[----:B------:R-:W-:Y:S01]  /*1b60*/  LOP3.LUT R10, R10, 0xe00, RZ, 0xc0, !PT ;  /* 0x00000e000a0a7812 */ /* 0x000fe200078ec0ff */
[----:B------:R-:W-:Y:S01]  /*1b70*/  UMOV UR10, UR8 ;  /* 0x00000008000a7c82 */ /* 0x000fe20008000000 */
[C---:B------:R-:W-:Y:S01]  /*1b80*/  LOP3.LUT R7, R8.reuse, 0x4, RZ, 0xc0, !PT ;  /* 0x0000000408077812 */ /* 0x040fe200078ec0ff */
[----:B------:R-:W-:Y:S01]  /*1b90*/  IMAD.U32 R22, RZ, RZ, UR6 ;  /* 0x00000006ff167e24 */ /* 0x000fe2000f8e00ff */
[----:B------:R-:W-:Y:S01]  /*1ba0*/  LOP3.LUT R6, R8, 0x3, RZ, 0xc0, !PT ;  /* 0x0000000308067812 */ /* 0x000fe200078ec0ff */
[----:B------:R-:W-:Y:S01]  /*1bb0*/  UIADD3 UR6, UR8, 0x2, URZ ;  /* 0x0000000208067890 */ /* 0x000fe2000fffe03f */
[----:B------:R-:W-:-:S04]  /*1bc0*/  LOP3.LUT R9, R10, R7, RZ, 0xfc, !PT ;  /* 0x000000070a097212 */ /* 0x000fc800078efcff */
[----:B------:R-:W-:-:S04]  /*1bd0*/  LOP3.LUT R14, R9, R6, RZ, 0xfc, !PT ;  /* 0x00000006090e7212 */ /* 0x000fc800078efcff */
[----:B------:R-:W-:Y:S01]  /*1be0*/  LOP3.LUT R5, R14, 0x18, R5, 0xf8, !PT ;  /* 0x000000180e057812 */ /* 0x000fe200078ef805 */
[----:B0-----:R-:W-:-:S04]  /*1bf0*/  ULEA UR9, UR5, UR9, 0x18 ;  /* 0x0000000905097291 */ /* 0x001fc8000f8ec03f */
[----:B------:R-:W-:Y:S02]  /*1c00*/  IMAD R5, R22, 0x1000, R5 ;  /* 0x0000100016057824 */ /* 0x000fe400078e0205 */
[----:B------:R-:W-:-:S03]  /*1c10*/  LEA R11, R0, UR9, 0x3 ;  /* 0x00000009000b7c11 */ /* 0x000fc6000f8e18ff */
[----:B------:R-:W-:Y:S01]  /*1c20*/  LEA R5, R5, UR9, 0x2 ;  /* 0x0000000905057c11 */ /* 0x000fe2000f8e10ff */
[----:B------:R0:W0:Y:S01]  /*1c30*/  SYNCS.PHASECHK.TRANS64.TRYWAIT P1, [R11+URZ], R20 ;  /* 0x000000140b0075a7 */ /* 0x000022000802017f */
[----:B-1234-:R-:W-:-:S03]  /*1c40*/  WARPGROUP.ARRIVE ;  /* 0x00000000000079c5 */ /* 0x01efc60000000000 */
[----:B------:R-:W-:-:S03]  /*1c50*/  IMAD.IADD R9, R12, 0x1, R5 ;  /* 0x000000010c097824 */ /* 0x000fc600078e0205 */
[----:B------:R-:W-:Y:S01]  /*1c60*/  HGMMA.64x256x8.F32.TF32 R24, R164, gdesc[UR8], R24, gsb0 ;  /* 0x07e00008a4187df0 */ /* 0x000fe20008002818 */
[----:B------:R-:W-:Y:S01]  /*1c70*/  UMOV UR10, UR6 ;  /* 0x00000006000a7c82 */ /* 0x000fe20008000000 */
[----:B------:R-:W-:Y:S01]  /*1c80*/  UMOV UR11, 0x40000040 ;  /* 0x40000040000b7882 */ /* 0x000fe20000000000 */
[----:B------:R-:W-:Y:S02]  /*1c90*/  WARPGROUP.DEPBAR.LE gsb0, 0x0 ;  /* 0x00008000000079c5 */ /* 0x000fe40000010000 */
[----:B------:R-:W-:Y:S04]  /*1ca0*/  LDS R164, [R5+0x900] ;  /* 0x0009000005a47984 */ /* 0x000fe80000000800 */
[----:B------:R-:W-:Y:S04]  /*1cb0*/  LDS R165, [R5+0xd00] ;  /* 0x000d000005a57984 */ /* 0x000fe80000000800 */
[----:B------:R-:W-:Y:S04]  /*1cc0*/  LDS R166, [R9+0x900] ;  /* 0x0009000009a67984 */ /* 0x000fe80000000800 */
[----:B------:R-:W1:Y:S02]  /*1cd0*/  LDS R167, [R9+0xd00] ;  /* 0x000d000009a77984 */ /* 0x000e640000000800 */
[----:B-1----:R-:W-:-:S09]  /*1ce0*/  WARPGROUP.ARRIVE ;  /* 0x00000000000079c5 */ /* 0x002fd20000000000 */
[----:B------:R-:W-:Y:S03]  /*1cf0*/  HGMMA.64x256x8.F32.TF32 R24, R164, gdesc[UR8], R24, gsb0 ;  /* 0x07e00008a4187df0 */ /* 0x000fe60008002818 */
[----:B------:R-:W-:Y:S02]  /*1d00*/  WARPGROUP.DEPBAR.LE gsb0, 0x0 ;  /* 0x00008000000079c5 */ /* 0x000fe40000010000 */
[----:B------:R1:W2:Y:S04]  /*1d10*/  LDS R160, [R5+0xa00] ;  /* 0x000a000005a07984 */ /* 0x0002a80000000800 */
[----:B------:R1:W3:Y:S04]  /*1d20*/  LDS R161, [R5+0xe00] ;  /* 0x000e000005a17984 */ /* 0x0002e80000000800 */
[----:B------:R1:W4:Y:S04]  /*1d30*/  LDS R162, [R9+0xa00] ;  /* 0x000a000009a27984 */ /* 0x0003280000000800 */
[----:B------:R1:W0:Y:S01]  /*1d40*/  LDS R163, [R9+0xe00] ;  /* 0x000e000009a37984 */ /* 0x0002220000000800 */
[----:B------:R-:W-:Y:S05]  /*1d50*/  @!P0 BRA `(.L_x_28) ;  /* 0x0000000000048947 */ /* 0x000fea0003800000 */
[----:B------:R-:W-:Y:S01]  /*1d60*/  BPT.TRAP 0x1 ;  /* 0x000000040000795c */ /* 0x000fe20000300000 */
.L_x_28:
[----:B------:R-:W-:Y:S01]  /*1d70*/  ULEA UR5, UR4, UR9, 0x3 ;  /* 0x0000000904057291 */ /* 0x000fe2000f8e183f */
[----:B------:R-:W-:-:S03]  /*1d80*/  ISETP.GT.U32.AND P2, PT, R19, 0x1, PT ;  /* 0x000000011300780c */ /* 0x000fc60003f44070 */
[----:B------:R-:W-:-:S04]  /*1d90*/  UIADD3 UR5, UR5, 0x20, URZ ;  /* 0x0000002005057890 */ /* 0x000fc8000fffe03f */
[----:B------:R-:W-:-:S09]  /*1da0*/  UPRMT UR5, URZ, 0x654, UR5 ;  /* 0x000006543f057896 */ /* 0x000fd20008000005 */
[----:B------:R-:W-:Y:S01]  /*1db0*/  SYNCS.ARRIVE.TRANS64.RED.A1T0 RZ, [UR5], RZ ;  /* 0x000000ffffff79a7 */ /* 0x000fe20008100405 */
[----:B------:R-:W-:Y:S05]  /*1dc0*/  @P2 BRA `(.L_x_29) ;  /* 0x0000000000042947 */ /* 0x000fea0003800000 */
[----:B------:R-:W-:Y:S01]  /*1dd0*/  BPT.TRAP 0x1 ;  /* 0x000000040000795c */ /* 0x000fe20000300000 */
.L_x_29:
[----:B------:R-:W-:Y:S01]  /*1de0*/  UIADD3 UR6, UR8, 0x4, URZ ;  /* 0x0000000408067890 */ /* 0x000fe2000fffe03f */
[----:B0-234-:R-:W-:Y:S01]  /*1df0*/  WARPGROUP.ARRIVE ;  /* 0x00000000000079c5 */ /* 0x01dfe20000000000 */
[----:B------:R-:W-:Y:S01]  /*1e00*/  UMOV UR11, 0x40000040 ;  /* 0x40000040000b7882 */ /* 0x000fe20000000000 */
[----:B------:R-:W-:-:S04]  /*1e10*/  UIADD3 UR4, UR4, 0x1, URZ ;  /* 0x0000000104047890 */ /* 0x000fc8000fffe03f */
[----:B------:R-:W-:Y:S01]  /*1e20*/  UMOV UR10, UR6 ;  /* 0x00000006000a7c82 */ /* 0x000fe20008000000 */
[----:B------:R-:W-:Y:S01]  /*1e30*/  UISETP.NE.AND UP0, UPT, UR4, 0x4, UPT ;  /* 0x000000040400788c */ /* 0x000fe2000bf05270 */
[----:B------:R-:W-:Y:S03]  /*1e40*/  HGMMA.64x256x8.F32.TF32 R24, R160, gdesc[UR8], R24, gsb0 ;  /* 0x07e00008a0187df0 */ /* 0x000fe60008002818 */
[----:B------:R-:W-:Y:S01]  /*1e50*/  USEL UR4, UR4, URZ, UP0 ;  /* 0x0000003f04047287 */ /* 0x000fe20008000000 */
[----:B------:R-:W-:Y:S02]  /*1e60*/  WARPGROUP.DEPBAR.LE gsb0, 0x0 ;  /* 0x00008000000079c5 */ /* 0x000fe40000010000 */
[----:B------:R0:W2:Y:S04]  /*1e70*/  LDS R160, [R5+0xb00] ;  /* 0x000b000005a07984 */ /* 0x0000a80000000800 */
[----:B------:R0:W3:Y:S04]  /*1e80*/  LDS R161, [R5+0xf00] ;  /* 0x000f000005a17984 */ /* 0x0000e80000000800 */
[----:B------:R0:W4:Y:S04]  /*1e90*/  LDS R162, [R9+0xb00] ;  /* 0x000b000009a27984 */ /* 0x0001280000000800 */
[----:B------:R0:W0:Y:S01]  /*1ea0*/  LDS R163, [R9+0xf00] ;  /* 0x000f000009a37984 */ /* 0x0000220000000800 */
[----:B------:R-:W-:Y:S05]  /*1eb0*/  @!P0 BRA `(.L_x_30) ;  /* 0x0000000000048947 */ /* 0x000fea0003800000 */
[----:B------:R-:W-:Y:S01]  /*1ec0*/  BPT.TRAP 0x1 ;  /* 0x000000040000795c */ /* 0x000fe20000300000 */
.L_x_30:
[----:B01----:R-:W-:Y:S01]  /*1ed0*/  IMAD.SHL.U32 R9, R0, 0x1000, RZ ;  /* 0x0000100000097824 */ /* 0x003fe200078e00ff */
[----:B------:R-:W-:Y:S04]  /*1ee0*/  BSSY B0, `(.L_x_31) ;  /* 0x0000007000007945 */ /* 0x000fe80003800000 */
[----:B------:R-:W-:-:S04]  /*1ef0*/  LOP3.LUT R5, R9, R4, RZ, 0xfc, !PT ;  /* 0x0000000409057212 */ /* 0x000fc800078efcff */
[----:B------:R-:W-:-:S05]  /*1f00*/  LEA R5, R5, UR9, 0x2 ;  /* 0x0000000905057c11 */ /* 0x000fca000f8e10ff */
[----:B------:R-:W-:Y:S01]  /*1f10*/  IMAD.IADD R13, R12, 0x1, R5 ;  /* 0x000000010c0d7824 */ /* 0x000fe200078e0205 */
[----:B------:R-:W-:Y:S06]  /*1f20*/  @P1 BRA `(.L_x_32) ;  /* 0x0000000000081947 */ /* 0x000fec0003800000 */
[----:B------:R-:W0:Y:S02]  /*1f30*/  SYNCS.PHASECHK.TRANS64.TRYWAIT P1, [R11+URZ], R20 ;  /* 0x000000140b0075a7 */ /* 0x000e24000802017f */
[----:B0-----:R-:W-:Y:S05]  /*1f40*/  @!P1 BRA `(.L_x_33) ;  /* 0x000000a800289947 */ /* 0x001fea0003800000 */
.L_x_32:
[----:B------:R-:W-:Y:S05]  /*1f50*/  BSYNC B0 ;  /* 0x0000000000007941 */ /* 0x000fea0003800000 */
.L_x_31:
[----:B------:R1:W0:Y:S01]  /*1f60*/  LDS R164, [R5+0x800] ;  /* 0x0008000005a47984 */ /* 0x0002220000000800 */
[----:B------:R-:W-:Y:S05]  /*1f70*/  WARPSYNC.ALL ;  /* 0x0000000000007948 */ /* 0x000fea0003800000 */
[----:B------:R1:W0:Y:S04]  /*1f80*/  LDS R165, [R5+0xc00] ;  /* 0x000c000005a57984 */ /* 0x0002280000000800 */
[----:B------:R1:W0:Y:S04]  /*1f90*/  LDS R166, [R13+0x800] ;  /* 0x000800000da67984 */ /* 0x0002280000000800 */
[----:B------:R1:W0:Y:S01]  /*1fa0*/  LDS R167, [R13+0xc00] ;  /* 0x000c00000da77984 */ /* 0x0002220000000800 */
[----:B------:R-:W-:Y:S01]  /*1fb0*/  UIADD3 UR6, UR8, 0x6, URZ ;  /* 0x0000000608067890 */ /* 0x000fe2000fffe03f */
[----:B--234-:R-:W-:Y:S01]  /*1fc0*/  WARPGROUP.ARRIVE ;  /* 0x00000000000079c5 */ /* 0x01cfe20000000000 */
[----:B------:R-:W-:Y:S01]  /*1fd0*/  UMOV UR11, 0x40000040 ;  /* 0x40000040000b7882 */ /* 0x000fe20000000000 */
[C---:B------:R-:W-:Y:S01]  /*1fe0*/  ISETP.GT.AND P1, PT, R3.reuse, 0x2, PT ;  /* 0x000000020300780c */ /* 0x040fe20003f24270 */
[----:B------:R-:W-:-:S03]  /*1ff0*/  VIADD R3, R3, 0xffffffff ;  /* 0xffffffff03037836 */ /* 0x000fc60000000000 */
[----:B------:R-:W-:Y:S01]  /*2000*/  UMOV UR10, UR6 ;  /* 0x00000006000a7c82 */ /* 0x000fe20008000000 */
[----:B------:R-:W-:Y:S01]  /*2010*/  R2UR UR6, R0 ;  /* 0x00000000000672ca */ /* 0x000fe200000e0000 */
[----:B------:R-:W-:Y:S03]  /*2020*/  HGMMA.64x256x8.F32.TF32 R24, R160, gdesc[UR8], R24, gsb0 ;  /* 0x07e00008a0187df0 */ /* 0x000fe60008002818 */
[----:B------:R-:W-:-:S04]  /*2030*/  WARPGROUP.DEPBAR.LE gsb0, 0x0 ;  /* 0x00008000000079c5 */ /* 0x000fc80000010000 */
[----:B-1----:R-:W-:Y:S07]  /*2040*/  @P1 BRA `(.L_x_34) ;  /* 0xfffffff800841947 */ /* 0x002fee000383ffff */
.L_x_26:
[----:B0-----:R-:W-:Y:S01]  /*2050*/  IMAD.MOV.U32 R5, RZ, RZ, 0x40000040 ;  /* 0x40000040ff057424 */ /* 0x001fe200078e00ff */
[----:B------:R-:W-:Y:S01]  /*2060*/  LEA R4, R0, UR7, 0xb ;  /* 0x0000000700047c11 */ /* 0x000fe2000f8e58ff */
[----:B-1234-:R-:W-:Y:S01]  /*2070*/  WARPGROUP.ARRIVE ;  /* 0x00000000000079c5 */ /* 0x01efe20000000000 */
[----:B------:R-:W-:Y:S01]  /*2080*/  IMAD.SHL.U32 R0, R18, 0x8, RZ ;  /* 0x0000000812007824 */ /* 0x000fe200078e00ff */
[----:B------:R-:W-:Y:S02]  /*2090*/  LOP3.LUT R7, R6, R10, R7, 0xfe, !PT ;  /* 0x0000000a06077212 */ /* 0x000fe400078efe07 */
[C---:B------:R-:W-:Y:S01]  /*20a0*/  R2UR UR6, R4.reuse ;  /* 0x00000000040672ca */ /* 0x040fe200000e0000 */
[----:B------:R-:W-:Y:S01]  /*20b0*/  VIADD R6, R4, 0x2 ;  /* 0x0000000204067836 */ /* 0x000fe20000000000 */
[----:B------:R-:W-:Y:S02]  /*20c0*/  R2UR UR7, R5 ;  /* 0x00000000050772ca */ /* 0x000fe400000e0000 */
[----:B------:R-:W-:Y:S01]  /*20d0*/  LOP3.LUT R0, R7, 0x18, R0, 0xf8, !PT ;  /* 0x0000001807007812 */ /* 0x000fe200078ef800 */
[----:B------:R-:W-:-:S04]  /*20e0*/  IMAD.MOV.U32 R7, RZ, RZ, 0x40000040 ;  /* 0x40000040ff077424 */ /* 0x000fc800078e00ff */
[----:B------:R-:W-:-:S05]  /*20f0*/  IMAD.IADD R9, R0, 0x1, R9 ;  /* 0x0000000100097824 */ /* 0x000fca00078e0209 */
[----:B------:R-:W-:Y:S01]  /*2100*/  LEA R9, R9, UR9, 0x2 ;  /* 0x0000000909097c11 */ /* 0x000fe2000f8e10ff */
[----:B------:R-:W-:Y:S01]  /*2110*/  HGMMA.64x256x8.F32.TF32 R24, R164, gdesc[UR4], R24, gsb0 ;  /* 0x07e00004a4187df0 */ /* 0x000fe20008002818 */
[----:B------:R-:W-:Y:S02]  /*2120*/  R2UR UR6, R6 ;  /* 0x00000000060672ca */ /* 0x000fe400000e0000 */
[----:B------:R-:W-:Y:S01]  /*2130*/  R2UR UR7, R7 ;  /* 0x00000000070772ca */ /* 0x000fe200000e0000 */
[----:B------:R-:W-:Y:S01]  /*2140*/  IMAD.IADD R12, R12, 0x1, R9 ;  /* 0x000000010c0c7824 */ /* 0x000fe200078e0209 */
[----:B------:R-:W-:Y:S02]  /*2150*/  WARPGROUP.DEPBAR.LE gsb0, 0x0 ;  /* 0x00008000000079c5 */ /* 0x000fe40000010000 */
[----:B------:R-:W-:Y:S04]  /*2160*/  LDS R160, [R9+0x900] ;  /* 0x0009000009a07984 */ /* 0x000fe80000000800 */
[----:B------:R-:W-:Y:S04]  /*2170*/  LDS R161, [R9+0xd00] ;  /* 0x000d000009a17984 */ /* 0x000fe80000000800 */
[----:B------:R-:W-:Y:S04]  /*2180*/  LDS R162, [R12+0x900] ;  /* 0x000900000ca27984 */ /* 0x000fe80000000800 */
[----:B------:R-:W0:Y:S02]  /*2190*/  LDS R163, [R12+0xd00] ;  /* 0x000d00000ca37984 */ /* 0x000e240000000800 */
[----:B0-----:R-:W-:-:S07]  /*21a0*/  WARPGROUP.ARRIVE ;  /* 0x00000000000079c5 */ /* 0x001fce0000000000 */
[----:B------:R-:W-:Y:S03]  /*21b0*/  HGMMA.64x256x8.F32.TF32 R24, R160, gdesc[UR4], R24, gsb0 ;  /* 0x07e00004a0187df0 */ /* 0x000fe60008002818 */
[----:B------:R-:W-:Y:S02]  /*21c0*/  WARPGROUP.DEPBAR.LE gsb0, 0x0 ;  /* 0x00008000000079c5 */ /* 0x000fe40000010000 */
[----:B------:R0:W1:Y:S04]  /*21d0*/  LDS R160, [R9+0xa00] ;  /* 0x000a000009a07984 */ /* 0x0000680000000800 */
[----:B------:R0:W2:Y:S04]  /*21e0*/  LDS R161, [R9+0xe00] ;  /* 0x000e000009a17984 */ /* 0x0000a80000000800 */
[----:B------:R0:W3:Y:S04]  /*21f0*/  LDS R162, [R12+0xa00] ;  /* 0x000a00000ca27984 */ /* 0x0000e80000000800 */
[----:B------:R0:W4:Y:S01]  /*2200*/  LDS R163, [R12+0xe00] ;  /* 0x000e00000ca37984 */ /* 0x0001220000000800 */
[----:B------:R-:W-:Y:S05]  /*2210*/  @!P0 BRA `(.L_x_35) ;  /* 0x0000000000048947 */ /* 0x000fea0003800000 */
[----:B------:R-:W-:Y:S01]  /*2220*/  BPT.TRAP 0x1 ;  /* 0x000000040000795c */ /* 0x000fe20000300000 */
.L_x_35:
[----:B------:R-:W-:Y:S01]  /*2230*/  ULEA UR4, UR4, UR9, 0x3 ;  /* 0x0000000904047291 */ /* 0x000fe2000f8e183f */
[----:B------:R-:W-:-:S03]  /*2240*/  ISETP.GT.U32.AND P1, PT, R19, 0x1, PT ;  /* 0x000000011300780c */ /* 0x000fc60003f24070 */
[----:B------:R-:W-:-:S04]  /*2250*/  UIADD3 UR4, UR4, 0x20, URZ ;  /* 0x0000002004047890 */ /* 0x000fc8000fffe03f */
[----:B------:R-:W-:-:S09]  /*2260*/  UPRMT UR4, URZ, 0x654, UR4 ;  /* 0x000006543f047896 */ /* 0x000fd20008000004 */
[----:B------:R-:W-:Y:S01]  /*2270*/  SYNCS.ARRIVE.TRANS64.RED.A1T0 RZ, [UR4], RZ ;  /* 0x000000ffffff79a7 */ /* 0x000fe20008100404 */
[----:B------:R-:W-:Y:S05]  /*2280*/  @P1 BRA `(.L_x_36) ;  /* 0x0000000000041947 */ /* 0x000fea0003800000 */
[----:B------:R-:W-:Y:S01]  /*2290*/  BPT.TRAP 0x1 ;  /* 0x000000040000795c */ /* 0x000fe20000300000 */
.L_x_36:
[C---:B------:R-:W-:Y:S01]  /*22a0*/  VIADD R6, R4.reuse, 0x4 ;  /* 0x0000000404067836 */ /* 0x040fe20000000000 */
[----:B-1234-:R-:W-:Y:S01]  /*22b0*/  WARPGROUP.ARRIVE ;  /* 0x00000000000079c5 */ /* 0x01efe20000000000 */
[----:B------:R-:W-:Y:S02]  /*22c0*/  IMAD.MOV.U32 R7, RZ, RZ, 0x40000040 ;  /* 0x40000040ff077424 */ /* 0x000fe400078e00ff */
[----:B------:R-:W-:Y:S01]  /*22d0*/  VIADD R4, R4, 0x6 ;  /* 0x0000000604047836 */ /* 0x000fe20000000000 */
[----:B------:R-:W-:Y:S01]  /*22e0*/  R2UR UR6, R6 ;  /* 0x00000000060672ca */ /* 0x000fe200000e0000 */
[----:B------:R-:W-:Y:S01]  /*22f0*/  IMAD.MOV.U32 R5, RZ, RZ, 0x40000040 ;  /* 0x40000040ff057424 */ /* 0x000fe200078e00ff */
[----:B------:R-:W-:-:S13]  /*2300*/  R2UR UR7, R7 ;  /* 0x00000000070772ca */ /* 0x000fda00000e0000 */
[----:B------:R-:W-:Y:S01]  /*2310*/  HGMMA.64x256x8.F32.TF32 R24, R160, gdesc[UR4], R24, gsb0 ;  /* 0x07e00004a0187df0 */ /* 0x000fe20008002818 */
[----:B------:R-:W-:Y:S02]  /*2320*/  R2UR UR6, R4 ;  /* 0x00000000040672ca */ /* 0x000fe400000e0000 */
[----:B------:R-:W-:Y:S01]  /*2330*/  R2UR UR7, R5 ;  /* 0x00000000050772ca */ /* 0x000fe200000e0000 */
[----:B------:R-:W-:Y:S02]  /*2340*/  WARPGROUP.DEPBAR.LE gsb0, 0x0 ;  /* 0x00008000000079c5 */ /* 0x000fe40000010000 */
[----:B------:R-:W-:Y:S04]  /*2350*/  LDS R160, [R9+0xb00] ;  /* 0x000b000009a07984 */ /* 0x000fe80000000800 */
[----:B------:R-:W-:Y:S04]  /*2360*/  LDS R161, [R9+0xf00] ;  /* 0x000f000009a17984 */ /* 0x000fe80000000800 */
[----:B------:R-:W-:Y:S04]  /*2370*/  LDS R162, [R12+0xb00] ;  /* 0x000b00000ca27984 */ /* 0x000fe80000000800 */
[----:B------:R-:W1:Y:S02]  /*2380*/  LDS R163, [R12+0xf00] ;  /* 0x000f00000ca37984 */ /* 0x000e640000000800 */
[----:B-1----:R-:W-:-:S08]  /*2390*/  WARPGROUP.ARRIVE ;  /* 0x00000000000079c5 */ /* 0x002fd00000000000 */
[----:B------:R-:W-:Y:S03]  /*23a0*/  HGMMA.64x256x8.F32.TF32 R24, R160, gdesc[UR4], R24, gsb0 ;  /* 0x07e00004a0187df0 */ /* 0x000fe60008002818 */
[----:B------:R-:W-:Y:S02]  /*23b0*/  WARPGROUP.DEPBAR.LE gsb0, 0x0 ;  /* 0x00008000000079c5 */ /* 0x000fe40000010000 */
.L_x_22:
[----:B------:R-:W-:Y:S05]  /*23c0*/  @!P0 BRA `(.L_x_37) ;  /* 0x0000000000048947 */ /* 0x000fea0003800000 */
[----:B------:R-:W-:Y:S01]  /*23d0*/  BPT.TRAP 0x1 ;  /* 0x000000040000795c */ /* 0x000fe20000300000 */
.L_x_37:
[----:B------:R-:W2:Y:S01]  /*23e0*/  S2UR UR6, SR_CgaCtaId ;  /* 0x00000000000679c3 */ /* 0x000ea20000008800 */
[----:B------:R-:W-:Y:S01]  /*23f0*/  UIADD3 UR39, UR40, UR39, URZ ;  /* 0x0000002728277290 */ /* 0x000fe2000fffe03f */
[----:B------:R-:W-:Y:S01]  /*2400*/  ISETP.GT.U32.AND P0, PT, R19, 0x1, PT ;  /* 0x000000011300780c */ /* 0x000fe20003f04070 */
[----:B------:R-:W-:Y:S02]  /*2410*/  UMOV UR5, 0x400 ;  /* 0x0000040000057882 */ /* 0x000fe40000000000 */
[----:B------:R-:W-:-:S04]  /*2420*/  ULEA UR4, UR39, 0xfffffff8, 0x3 ;  /* 0xfffffff827047891 */ /* 0x000fc8000f8e183f */
[----:B------:R-:W-:Y:S02]  /*2430*/  ULOP3.LUT UR4, UR4, 0x18, URZ, 0xc0, !UPT ;  /* 0x0000001804047892 */ /* 0x000fe4000f8ec03f */
[----:B--2---:R-:W-:-:S04]  /*2440*/  ULEA UR5, UR6, UR5, 0x18 ;  /* 0x0000000506057291 */ /* 0x004fc8000f8ec03f */
[----:B------:R-:W-:-:S04]  /*2450*/  UIADD3 UR4, UR5, 0x20, UR4 ;  /* 0x0000002005047890 */ /* 0x000fc8000fffe004 */
[----:B------:R-:W-:-:S09]  /*2460*/  UPRMT UR4, URZ, 0x654, UR4 ;  /* 0x000006543f047896 */ /* 0x000fd20008000004 */
[----:B------:R-:W-:Y:S01]  /*2470*/  SYNCS.ARRIVE.TRANS64.RED.A1T0 RZ, [UR4], RZ ;  /* 0x000000ffffff79a7 */ /* 0x000fe20008100404 */
[----:B------:R-:W-:Y:S05]  /*2480*/  @P0 BRA `(.L_x_38) ;  /* 0x0000000000040947 */ /* 0x000fea0003800000 */
[----:B------:R-:W-:Y:S01]  /*2490*/  BPT.TRAP 0x1 ;  /* 0x000000040000795c */ /* 0x000fe20000300000 */
.L_x_38:
[----:B------:R-:W2:Y:S01]  /*24a0*/  LDC R7, c[0x0][0x288] ;  /* 0x0000a200ff077b82 */ /* 0x000ea20000000800 */
[C---:B0-----:R-:W-:Y:S01]  /*24b0*/  LOP3.LUT R3, R18.reuse, 0x60, RZ, 0xc0, !PT ;  /* 0x0000006012037812 */ /* 0x041fe200078ec0ff */
[----:B------:R-:W-:Y:S01]  /*24c0*/  IMAD.SHL.U32 R4, R18, 0x2, RZ ;  /* 0x0000000212047824 */ /* 0x000fe200078e00ff */
[----:B------:R-:W-:Y:S01]  /*24d0*/  LOP3.LUT R0, R155, 0x1, RZ, 0xc0, !PT ;  /* 0x000000019b007812 */ /* 0x000fe200078ec0ff */
[----:B------:R-:W-:Y:S01]  /*24e0*/  USHF.R.U32.HI UR4, URZ, 0x2, UR39 ;  /* 0x000000023f047899 */ /* 0x000fe20008011627 */
[----:B------:R-:W-:Y:S01]  /*24f0*/  SHF.R.U32.HI R11, RZ, 0x1, R3 ;  /* 0x00000001ff0b7819 */ /* 0x000fe20000011603 */
[----:B------:R-:W-:Y:S01]  /*2500*/  IMAD.SHL.U32 R13, R154, 0x80, RZ ;  /* 0x000000809a0d7824 */ /* 0x000fe200078e00ff */
[----:B------:R-:W-:Y:S01]  /*2510*/  LOP3.LUT R8, R8, 0x7, RZ, 0xc0, !PT ;  /* 0x0000000708087812 */ /* 0x000fe200078ec0ff */
[----:B------:R-:W-:Y:S01]  /*2520*/  IMAD.SHL.U32 R3, R0, 0x40, RZ ;  /* 0x0000004000037824 */ /* 0x000fe200078e00ff */
[----:B------:R-:W-:Y:S01]  /*2530*/  LOP3.LUT R9, R4, 0x6, RZ, 0xc0, !PT ;  /* 0x0000000604097812 */ /* 0x000fe200078ec0ff */
[----:B------:R-:W-:Y:S01]  /*2540*/  ULOP3.LUT UR4, UR4, 0x1, URZ, 0xc0, !UPT ;  /* 0x0000000104047892 */ /* 0x000fe2000f8ec03f */
[--C-:B------:R-:W-:Y:S01]  /*2550*/  IADD3 R5, RZ, -R11, -R8.reuse ;  /* 0x8000000bff057210 */ /* 0x100fe20007ffe808 */
[----:B------:R-:W-:Y:S01]  /*2560*/  ULDC UR8, c[0x0][0x284] ;  /* 0x0000a10000087ab9 */ /* 0x000fe20000000800 */
[----:B------:R-:W-:Y:S01]  /*2570*/  LOP3.LUT R3, R3, 0x40, R8, 0xe2, !PT ;  /* 0x0000004003037812 */ /* 0x000fe200078ee208 */
[----:B------:R-:W-:Y:S01]  /*2580*/  UISETP.GT.U32.AND UP1, UPT, UR39, 0x3, UPT ;  /* 0x000000032700788c */ /* 0x000fe2000bf24070 */
[----:B------:R-:W-:Y:S01]  /*2590*/  PRMT R8, R9, 0x6540, R152 ;  /* 0x0000654009087816 */ /* 0x000fe20000000098 */
[----:B------:R-:W-:Y:S01]  /*25a0*/  IMAD.SHL.U32 R152, R152, 0x100, RZ ;  /* 0x0000010098987824 */ /* 0x000fe200078e00ff */
[----:B------:R-:W-:Y:S01]  /*25b0*/  UISETP.NE.U32.AND UP0, UPT, UR4, 0x1, UPT ;  /* 0x000000010400788c */ /* 0x000fe2000bf05070 */
[----:B------:R-:W-:Y:S01]  /*25c0*/  IMAD R10, R0, -0x40, R5 ;  /* 0xffffffc0000a7824 */ /* 0x000fe200078e0205 */
[----:B------:R-:W-:Y:S01]  /*25d0*/  LOP3.LUT R0, R18, 0x3, RZ, 0xc0, !PT ;  /* 0x0000000312007812 */ /* 0x000fe200078ec0ff */
[----:B------:R-:W-:Y:S01]  /*25e0*/  UISETP.LT.U32.AND UP1, UPT, UR40, 0x4, UP1 ;  /* 0x000000042800788c */ /* 0x000fe20008f21070 */
[----:B------:R-:W-:Y:S01]  /*25f0*/  SHF.R.S32.HI R23, RZ, 0x1f, R153 ;  /* 0x0000001fff177819 */ /* 0x000fe20000011499 */
[----:B------:R-:W-:Y:S01]  /*2600*/  UISETP.GT.U32.AND UP0, UPT, UR40, 0x3, !UP0 ;  /* 0x000000032800788c */ /* 0x000fe2000c704070 */
[----:B------:R-:W-:Y:S01]  /*2610*/  SHF.R.S32.HI R9, RZ, 0x1f, R8 ;  /* 0x0000001fff097819 */ /* 0x000fe20000011408 */
[----:B------:R-:W-:Y:S01]  /*2620*/  ULDC.64 UR6, c[0x0][0x5d0] ;  /* 0x0001740000067ab9 */ /* 0x000fe20000000a00 */
[----:B--2---:R-:W-:Y:S01]  /*2630*/  ISETP.GE.AND P0, PT, R152, R7, PT ;  /* 0x000000079800720c */ /* 0x004fe20003f06270 */
[----:B------:R-:W-:Y:S01]  /*2640*/  IMAD R15, R0, -0x2, R7 ;  /* 0xfffffffe000f7824 */ /* 0x000fe200078e0207 */
[----:B------:R-:W-:Y:S01]  /*2650*/  USEL UR5, URZ, 0x1, !UP1 ;  /* 0x000000013f057887 */ /* 0x000fe2000c800000 */
[----:B------:R-:W-:Y:S01]  /*2660*/  IMAD R0, R23, UR6, RZ ;  /* 0x0000000617007c24 */ /* 0x000fe2000f8e02ff */
[----:B------:R-:W-:Y:S01]  /*2670*/  ISETP.GE.OR P0, PT, R13, UR8, P0 ;  /* 0x000000080d007c0c */ /* 0x000fe20008706670 */
[----:B------:R-:W-:Y:S01]  /*2680*/  USEL UR4, URZ, 0x1, !UP0 ;  /* 0x000000013f047887 */ /* 0x000fe2000c000000 */
[----:B------:R-:W-:Y:S01]  /*2690*/  IMAD.WIDE R6, R154, 0x80, RZ ;  /* 0x000000809a067825 */ /* 0x000fe200078e02ff */
[----:B------:R-:W-:-:S02]  /*26a0*/  ULOP3.LUT UR39, UR39, 0x3, URZ, 0xc0, !UPT ;  /* 0x0000000327277892 */ /* 0x000fc4000f8ec03f */
[----:B------:R-:W-:Y:S01]  /*26b0*/  ULOP3.LUT UR38, UR4, UR38, UR5, 0x96, !UPT ;  /* 0x0000002604267292 */ /* 0x000fe2000f8e9605 */
[----:B------:R-:W-:Y:S01]  /*26c0*/  IMAD R21, R153, UR7, R0 ;  /* 0x0000000799157c24 */ /* 0x000fe2000f8e0200 */
[----:B------:R-:W-:Y:S01]  /*26d0*/  IADD3 R0, -R13, UR8, R10 ;  /* 0x000000080d007c10 */ /* 0x000fe2000fffe10a */
[----:B------:R-:W-:Y:S01]  /*26e0*/  IMAD.WIDE.U32 R4, R153, UR6, R8 ;  /* 0x0000000699047c25 */ /* 0x000fe2000f8e0008 */
[----:B------:R-:W-:-:S03]  /*26f0*/  LOP3.LUT R171, R6, R3, R11, 0xfe, !PT ;  /* 0x0000000306ab7212 */ /* 0x000fc600078efe0b */
[----:B------:R-:W-:Y:S02]  /*2700*/  IMAD.IADD R5, R5, 0x1, R21 ;  /* 0x0000000105057824 */ /* 0x000fe400078e0215 */
[----:B------:R-:W-:Y:S02]  /*2710*/  IMAD.IADD R3, R15, 0x1, -R152 ;  /* 0x000000010f037824 */ /* 0x000fe400078e0a98 */
[----:B------:R-:W-:Y:S01]  /*2720*/  IMAD.MOV.U32 R154, RZ, RZ, -0x1 ;  /* 0xffffffffff9a7424 */ /* 0x000fe200078e00ff */
[----:B------:R-:W-:Y:S06]  /*2730*/  @P0 BRA `(.L_x_39) ;  /* 0x0000007800d80947 */ /* 0x000fec0003800000 */
[----:B------:R-:W0:Y:S01]  /*2740*/  LDC.64 R10, c[0x0][0x5c8] ;  /* 0x00017200ff0a7b82 */ /* 0x000e220000000a00 */
[----:B-----5:R-:W-:Y:S01]  /*2750*/  FSETP.NEU.AND P0, PT, R157, RZ, PT ;  /* 0x000000ff9d00720b */ /* 0x020fe20003f0d000 */
[----:B------:R-:W-:Y:S01]  /*2760*/  BSSY B0, `(.L_x_39) ;  /* 0x00007b3000007945 */ /* 0x000fe20003800000 */
[----:B-1----:R-:W-:-:S04]  /*2770*/  ISETP.GT.AND P1, PT, R3, RZ, PT ;  /* 0x000000ff0300720c */ /* 0x002fc80003f24270 */
[----:B------:R-:W-:Y:S01]  /*2780*/  ISETP.GT.AND P2, PT, R0, RZ, P1 ;  /* 0x000000ff0000720c */ /* 0x000fe20000f44270 */
[-C--:B0-----:R-:W-:Y:S02]  /*2790*/  IMAD R12, R7, R10.reuse, RZ ;  /* 0x0000000a070c7224 */ /* 0x081fe400078e02ff */
[----:B------:R-:W-:-:S04]  /*27a0*/  IMAD.WIDE.U32 R162, R171, R10, R4 ;  /* 0x0000000aaba27225 */ /* 0x000fc800078e0004 */
[----:B------:R-:W-:-:S04]  /*27b0*/  IMAD R5, R171, R11, R12 ;  /* 0x0000000bab057224 */ /* 0x000fc800078e020c */
[----:B------:R-:W-:Y:S01]  /*27c0*/  IMAD.IADD R173, R163, 0x1, R5 ;  /* 0x00000001a3ad7824 */ /* 0x000fe200078e0205 */
[----:B------:R-:W-:Y:S06]  /*27d0*/  @!P0 BRA `(.L_x_40) ;  /* 0x0000005400948947 */ /* 0x000fec0003800000 */
[----:B------:R-:W0:Y:S01]  /*27e0*/  LDC.64 R14, c[0x0][0x5b8] ;  /* 0x00016e00ff0e7b82 */ /* 0x000e220000000a00 */
[----:B------:R-:W-:-:S07]  /*27f0*/  ULDC.64 UR4, c[0x0][0x5c0] ;  /* 0x0001700000047ab9 */ /* 0x000fce0000000a00 */
[----:B------:R-:W1:Y:S08]  /*2800*/  LDC.64 R168, c[0x0][0x5b0] ;  /* 0x00016c00ffa87b82 */ /* 0x000e700000000a00 */
[----:B------:R-:W2:Y:S01]  /*2810*/  LDC.64 R12, c[0x0][0x5a8] ;  /* 0x00016a00ff0c7b82 */ /* 0x000ea20000000a00 */
[-C--:B0-----:R-:W-:Y:S02]  /*2820*/  IMAD R4, R23, R14.reuse, RZ ;  /* 0x0000000e17047224 */ /* 0x081fe400078e02ff */
[----:B------:R-:W-:-:S04]  /*2830*/  IMAD.WIDE.U32 R164, R153, R14, R8 ;  /* 0x0000000e99a47225 */ /* 0x000fc800078e0008 */
[----:B------:R-:W-:Y:S02]  /*2840*/  IMAD R163, R153, R15, R4 ;  /* 0x0000000f99a37224 */ /* 0x000fe400078e0204 */
[-C--:B-1----:R-:W-:Y:S02]  /*2850*/  IMAD R6, R7, R168.reuse, RZ ;  /* 0x000000a807067224 */ /* 0x082fe400078e02ff */
[----:B------:R-:W-:Y:S02]  /*2860*/  IMAD.IADD R21, R165, 0x1, R163 ;  /* 0x00000001a5157824 */ /* 0x000fe400078e02a3 */
[----:B------:R-:W-:Y:S02]  /*2870*/  IMAD.MOV.U32 R20, RZ, RZ, R164 ;  /* 0x000000ffff147224 */ /* 0x000fe400078e00a4 */
[C---:B------:R-:W-:Y:S02]  /*2880*/  IMAD R167, R171.reuse, R169, R6 ;  /* 0x000000a9aba77224 */ /* 0x040fe400078e0206 */
[----:B------:R-:W-:-:S04]  /*2890*/  IMAD.WIDE.U32 R4, R171, R168, R20 ;  /* 0x000000a8ab047225 */ /* 0x000fc800078e0014 */
[----:B------:R-:W-:Y:S01]  /*28a0*/  IMAD.IADD R5, R5, 0x1, R167 ;  /* 0x0000000105057824 */ /* 0x000fe200078e02a7 */
[----:B--2---:R-:W-:-:S04]  /*28b0*/  LEA R6, P0, R4, R12, 0x2 ;  /* 0x0000000c04067211 */ /* 0x004fc800078010ff */
[----:B------:R-:W-:-:S05]  /*28c0*/  LEA.HI.X R7, R4, R13, R5, 0x2, P0 ;  /* 0x0000000d04077211 */ /* 0x000fca00000f1405 */
[----:B------:R-:W2:Y:S01]  /*28d0*/  @P2 LDG.E.LTC128B R15, desc[UR36][R6.64] ;  /* 0x00000024060f2981 */ /* 0x000ea2000c1e1920 */
[----:B------:R-:W-:Y:S01]  /*28e0*/  IMAD.WIDE.U32 R4, R171, R168, R8 ;  /* 0x000000a8ab047225 */ /* 0x000fe200078e0008 */
[----:B------:R-:W-:Y:S01]  /*28f0*/  ISETP.GT.AND P0, PT, R3, 0x1, PT ;  /* 0x000000010300780c */ /* 0x000fe20003f04270 */
[----:B------:R-:W-:Y:S01]  /*2900*/  BSSY B1, `(.L_x_41) ;  /* 0x0000013000017945 */ /* 0x000fe20003800000 */
[C---:B------:R-:W-:Y:S01]  /*2910*/  SHF.L.U64.HI R161, R168.reuse, 0x3, R169 ;  /* 0x00000003a8a17819 */ /* 0x040fe200000102a9 */
[----:B------:R-:W-:Y:S02]  /*2920*/  IMAD.IADD R5, R167, 0x1, R5 ;  /* 0x00000001a7057824 */ /* 0x000fe400078e0205 */
[----:B------:R-:W-:-:S04]  /*2930*/  IMAD.SHL.U32 R160, R168, 0x8, RZ ;  /* 0x00000008a8a07824 */ /* 0x000fc800078e00ff */
[----:B------:R-:W-:Y:S01]  /*2940*/  IMAD.WIDE.U32 R160, R171, R168, R160 ;  /* 0x000000a8aba07225 */ /* 0x000fe200078e00a0 */
[----:B--2---:R-:W-:-:S05]  /*2950*/  LOP3.LUT R22, R15, 0xffffe000, RZ, 0xc0, !PT ;  /* 0xffffe0000f167812 */ /* 0x004fca00078ec0ff */
[----:B------:R-:W-:Y:S01]  /*2960*/  FMUL R159, R22, R157 ;  /* 0x0000009d169f7220 */ /* 0x000fe20000400000 */
[----:B------:R-:W-:Y:S01]  /*2970*/  IMAD.WIDE.U32 R22, R153, R14, R4 ;  /* 0x0000000e99167225 */ /* 0x000fe200078e0004 */
[----:B------:R-:W-:-:S03]  /*2980*/  LEA R4, P3, R162, UR4, 0x2 ;  /* 0x00000004a2047c11 */ /* 0x000fc6000f8610ff */
[----:B------:R-:W-:Y:S01]  /*2990*/  FFMA R159, R24, R156, R159 ;  /* 0x0000009c189f7223 */ /* 0x000fe2000000009f */
[----:B------:R-:W-:Y:S01]  /*29a0*/  IMAD.IADD R7, R163, 0x1, R23 ;  /* 0x00000001a3077824 */ /* 0x000fe200078e0217 */
[----:B------:R-:W-:Y:S02]  /*29b0*/  LEA.HI.X R5, R162, UR5, R173, 0x2, P3 ;  /* 0x00000005a2057c11 */ /* 0x000fe400098f14ad */
[----:B------:R-:W-:Y:S02]  /*29c0*/  ISETP.GT.AND P3, PT, R0, RZ, P0 ;  /* 0x000000ff0000720c */ /* 0x000fe40000764270 */
[----:B------:R-:W-:Y:S02]  /*29d0*/  F2FP.TF32.F32.PACK_B R159, R159 ;  /* 0x0000009fff9f723e */ /* 0x000fe400024050ff */
[----:B------:R-:W-:-:S03]  /*29e0*/  LEA R6, P4, R22, R12, 0x2 ;  /* 0x0000000c16067211 */ /* 0x000fc600078810ff */
[----:B------:R0:W-:Y:S01]  /*29f0*/  @P2 STG.E desc[UR36][R4.64], R159 ;  /* 0x0000009f04002986 */ /* 0x0001e2000c101924 */
[----:B------:R-:W-:-:S05]  /*2a00*/  LEA.HI.X R7, R22, R13, R7, 0x2, P4 ;  /* 0x0000000d16077211 */ /* 0x000fca00020f1407 */
[----:B------:R-:W-:Y:S05]  /*2a10*/  @!P3 BRA `(.L_x_42) ;  /* 0x000000000004b947 */ /* 0x000fea0003800000 */
[----:B------:R1:W5:Y:S02]  /*2a20*/  LDG.E.LTC128B R15, desc[UR36][R6.64+0x4] ;  /* 0x00000424060f7981 */ /* 0x000364000c1e1920 */
.L_x_42:
[----:B------:R-:W-:Y:S05]  /*2a30*/  BSYNC B1 ;  /* 0x0000000000017941 */ /* 0x000fea0003800000 */
.L_x_41:
[----:B-----5:R-:W-:Y:S01]  /*2a40*/  LOP3.LUT R20, R15, 0xffffe000, RZ, 0xc0, !PT ;  /* 0xffffe0000f147812 */ /* 0x020fe200078ec0ff */
[----:B------:R-:W-:Y:S01]  /*2a50*/  IMAD.IADD R167, R167, 0x1, R161 ;  /* 0x00000001a7a77824 */ /* 0x000fe200078e02a1 */
[----:B------:R-:W-:Y:S01]  /*2a60*/  IADD3 R164, P2, R164, R160, RZ ;  /* 0x000000a0a4a47210 */ /* 0x000fe20007f5e0ff */
[----:B------:R-:W-:Y:S01]  /*2a70*/  IMAD.MOV.U32 R24, RZ, RZ, R15 ;  /* 0x000000ffff187224 */ /* 0x000fe200078e000f */
[----:B------:R-:W-:Y:S01]  /*2a80*/  ISETP.GT.AND P1, PT, R0, 0x8, P1 ;  /* 0x000000080000780c */ /* 0x000fe20000f24270 */
[----:B------:R-:W-:Y:S02]  /*2a90*/  FMUL R20, R20, R157 ;  /* 0x0000009d14147220 */ /* 0x000fe40000400000 */
[----:B------:R-:W-:Y:S02]  /*2aa0*/  IMAD.X R21, R167, 0x1, R21, P2 ;  /* 0x00000001a7157824 */ /* 0x000fe400010e0615 */
[----:B------:R-:W-:Y:S01]  /*2ab0*/  FFMA R25, R25, R156, R20 ;  /* 0x0000009c19197223 */ /* 0x000fe20000000014 */
[----:B------:R-:W-:-:S04]  /*2ac0*/  LEA R20, P2, R164, R12, 0x2 ;  /* 0x0000000ca4147211 */ /* 0x000fc800078410ff */
[----:B------:R-:W-:Y:S02]  /*2ad0*/  F2FP.TF32.F32.PACK_B R25, R25 ;  /* 0x00000019ff19723e */ /* 0x000fe400024050ff */
[----:B------:R-:W-:-:S03]  /*2ae0*/  LEA.HI.X R21, R164, R13, R21, 0x2, P2 ;  /* 0x0000000da4157211 */ /* 0x000fc600010f1415 */
[----:B------:R2:W-:Y:S04]  /*2af0*/  @P3 STG.E desc[UR36][R4.64+0x4], R25 ;  /* 0x0000041904003986 */ /* 0x0005e8000c101924 */
[----:B------:R-:W3:Y:S01]  /*2b00*/  @P1 LDG.E.LTC128B R24, desc[UR36][R20.64] ;  /* 0x0000002414181981 */ /* 0x000ee2000c1e1920 */
[----:B------:R-:W-:Y:S01]  /*2b10*/  IADD3 R8, P2, R8, R160, RZ ;  /* 0x000000a008087210 */ /* 0x000fe20007f5e0ff */
[----:B------:R-:W-:Y:S01]  /*2b20*/  BSSY B1, `(.L_x_43) ;  /* 0x0000011000017945 */ /* 0x000fe20003800000 */
[----:B------:R-:W-:Y:S02]  /*2b30*/  SHF.L.U64.HI R11, R10, 0x5, R11 ;  /* 0x000000050a0b7819 */ /* 0x000fe4000001020b */
[----:B------:R-:W-:Y:S01]  /*2b40*/  ISETP.GT.AND P0, PT, R0, 0x8, P0 ;  /* 0x000000080000780c */ /* 0x000fe20000704270 */
[----:B------:R-:W-:Y:S01]  /*2b50*/  IMAD.X R9, R9, 0x1, R167, P2 ;  /* 0x0000000109097824 */ /* 0x000fe200010e06a7 */
[----:B------:R-:W-:Y:S01]  /*2b60*/  LEA R10, P2, R10, R4, 0x5 ;  /* 0x000000040a0a7211 */ /* 0x000fe200078428ff */
[----:B------:R-:W-:-:S04]  /*2b70*/  IMAD.WIDE.U32 R14, R153, R14, R8 ;  /* 0x0000000e990e7225 */ /* 0x000fc800078e0008 */
[----:B------:R-:W-:Y:S01]  /*2b80*/  IMAD.X R11, R11, 0x1, R5, P2 ;  /* 0x000000010b0b7824 */ /* 0x000fe200010e0605 */
[----:B------:R-:W-:Y:S01]  /*2b90*/  LEA R8, P3, R14, R12, 0x2 ;  /* 0x0000000c0e087211 */ /* 0x000fe200078610ff */
[----:B------:R-:W-:-:S05]  /*2ba0*/  IMAD.IADD R9, R163, 0x1, R15 ;  /* 0x00000001a3097824 */ /* 0x000fca00078e020f */
[----:B------:R-:W-:Y:S02]  /*2bb0*/  LEA.HI.X R9, R14, R13, R9, 0x2, P3 ;  /* 0x0000000d0e097211 */ /* 0x000fe400018f1409 */
[----:B---3--:R-:W-:-:S05]  /*2bc0*/  LOP3.LUT R22, R24, 0xffffe000, RZ, 0xc0, !PT ;  /* 0xffffe00018167812 */ /* 0x008fca00078ec0ff */
[----:B------:R-:W-:-:S04]  /*2bd0*/  FMUL R23, R22, R157 ;  /* 0x0000009d16177220 */ /* 0x000fc80000400000 */
[----:B------:R-:W-:-:S05]  /*2be0*/  FFMA R23, R26, R156, R23 ;  /* 0x0000009c1a177223 */ /* 0x000fca0000000017 */
[----:B------:R-:W-:-:S05]  /*2bf0*/  F2FP.TF32.F32.PACK_B R23, R23 ;  /* 0x00000017ff17723e */ /* 0x000fca00024050ff */
[----:B------:R2:W-:Y:S01]  /*2c00*/  @P1 STG.E desc[UR36][R10.64], R23 ;  /* 0x000000170a001986 */ /* 0x0005e2000c101924 */
[----:B------:R-:W-:Y:S05]  /*2c10*/  @!P0 BRA `(.L_x_44) ;  /* 0x0000000000048947 */ /* 0x000fea0003800000 */
[----:B------:R3:W5:Y:S02]  /*2c20*/  LDG.E.LTC128B R24, desc[UR36][R8.64+0x4] ;  /* 0x0000042408187981 */ /* 0x000764000c1e1920 */
.L_x_44:
[----:B------:R-:W-:Y:S05]  /*2c30*/  BSYNC B1 ;  /* 0x0000000000017941 */ /* 0x000fea0003800000 */
.L_x_43:
[----:B-----5:R-:W-:Y:S01]  /*2c40*/  LOP3.LUT R12, R24, 0xffffe000, RZ, 0xc0, !PT ;  /* 0xffffe000180c7812 */ /* 0x020fe200078ec0ff */
[----:B------:R-:W-:Y:S01]  /*2c50*/  BSSY B1, `(.L_x_45) ;  /* 0x0000009000017945 */ /* 0x000fe20003800000 */
[----:B------:R-:W-:-:S03]  /*2c60*/  ISETP.GT.AND P1, PT, R3, 0x8, PT ;  /* 0x000000080300780c */ /* 0x000fc60003f24270 */
[----:B------:R-:W-:Y:S01]  /*2c70*/  FMUL R12, R12, R157 ;  /* 0x0000009d0c0c7220 */ /* 0x000fe20000400000 */
[----:B------:R-:W-:-:S03]  /*2c80*/  ISETP.GT.AND P2, PT, R0, RZ, P1 ;  /* 0x000000ff0000720c */ /* 0x000fc60000f44270 */
[----:B------:R-:W-:-:S05]  /*2c90*/  FFMA R27, R27, R156, R12 ;  /* 0x0000009c1b1b7223 */ /* 0x000fca000000000c */
[----:B------:R-:W-:-:S05]  /*2ca0*/  F2FP.TF32.F32.PACK_B R27, R27 ;  /* 0x0000001bff1b723e */ /* 0x000fca00024050ff */
[----:B------:R4:W-:Y:S01]  /*2cb0*/  @P0 STG.E desc[UR36][R10.64+0x4], R27 ;  /* 0x0000041b0a000986 */ /* 0x0009e2000c101924 */
[----:B------:R-:W-:Y:S05]  /*2cc0*/  @!P2 BRA `(.L_x_46) ;  /* 0x000000000004a947 */ /* 0x000fea0003800000 */
[----:B------:R0:W5:Y:S02]  /*2cd0*/  LDG.E.LTC128B R24, desc[UR36][R6.64+0x20] ;  /* 0x0000202406187981 */ /* 0x000164000c1e1920 */
.L_x_46:
[----:B------:R-:W-:Y:S05]  /*2ce0*/  BSYNC B1 ;  /* 0x0000000000017941 */ /* 0x000fea0003800000 */
.L_x_45:
        /* <DEDUP_REMOVED lines=10> */
.L_x_48:
[----:B------:R-:W-:Y:S05]  /*2d90*/  BSYNC B1 ;  /* 0x0000000000017941 */ /* 0x000fea0003800000 */
.L_x_47:
[----:B-----5:R-:W-:Y:S01]  /*2da0*/  LOP3.LUT R12, R24, 0xffffe000, RZ, 0xc0, !PT ;  /* 0xffffe000180c7812 */ /* 0x020fe200078ec0ff */
[----:B------:R-:W-:Y:S01]  /*2db0*/  BSSY B1, `(.L_x_49) ;  /* 0x0000008000017945 */ /* 0x000fe20003800000 */
[----:B------:R-:W-:-:S03]  /*2dc0*/  ISETP.GT.AND P1, PT, R0, 0x8, P1 ;  /* 0x000000080000780c */ /* 0x000fc60000f24270 */
[----:B------:R-:W-:-:S04]  /*2dd0*/  FMUL R12, R12, R157 ;  /* 0x0000009d0c0c7220 */ /* 0x000fc80000400000 */
[----:B------:R-:W-:-:S05]  /*2de0*/  FFMA R29, R29, R156, R12 ;  /* 0x0000009c1d1d7223 */ /* 0x000fca000000000c */
[----:B------:R-:W-:-:S05]  /*2df0*/  F2FP.TF32.F32.PACK_B R29, R29 ;  /* 0x0000001dff1d723e */ /* 0x000fca00024050ff */
[----:B------:R0:W-:Y:S01]  /*2e00*/  @P3 STG.E desc[UR36][R4.64+0x24], R29 ;  /* 0x0000241d04003986 */ /* 0x0001e2000c101924 */
[----:B------:R-:W-:Y:S05]  /*2e10*/  @!P1 BRA `(.L_x_50) ;  /* 0x0000000000049947 */ /* 0x000fea0003800000 */
[----:B------:R0:W5:Y:S02]  /*2e20*/  LDG.E.LTC128B R24, desc[UR36][R8.64+0x20] ;  /* 0x0000202408187981 */ /* 0x000164000c1e1920 */
.L_x_50:
[----:B------:R-:W-:Y:S05]  /*2e30*/  BSYNC B1 ;  /* 0x0000000000017941 */ /* 0x000fea0003800000 */
.L_x_49:
[----:B-----5:R-:W-:Y:S01]  /*2e40*/  LOP3.LUT R12, R24, 0xffffe000, RZ, 0xc0, !PT ;  /* 0xffffe000180c7812 */ /* 0x020fe200078ec0ff */
[----:B------:R-:W-:Y:S01]  /*2e50*/  BSSY B1, `(.L_x_51) ;  /* 0x0000008000017945 */ /* 0x000fe20003800000 */
[----:B------:R-:W-:-:S03]  /*2e60*/  ISETP.GT.AND P0, PT, R0, 0x8, P0 ;  /* 0x000000080000780c */ /* 0x000fc60000704270 */
[----:B0-----:R-:W-:-:S04]  /*2e70*/  FMUL R13, R12, R157 ;  /* 0x0000009d0c0d7220 */ /* 0x001fc80000400000 */
[----:B------:R-:W-:-:S05]  /*2e80*/  FFMA R13, R30, R156, R13 ;  /* 0x0000009c1e0d7223 */ /* 0x000fca000000000d */
[----:B------:R-:W-:-:S05]  /*2e90*/  F2FP.TF32.F32.PACK_B R13, R13 ;  /* 0x0000000dff0d723e */ /* 0x000fca00024050ff */
[----:B------:R0:W-:Y:S01]  /*2ea0*/  @P1 STG.E desc[UR36][R10.64+0x20], R13 ;  /* 0x0000200d0a001986 */ /* 0x0001e2000c101924 */
[----:B------:R-:W-:Y:S05]  /*2eb0*/  @!P0 BRA `(.L_x_52) ;  /* 0x0000000000048947 */ /* 0x000fea0003800000 */
[----:B------:R0:W5:Y:S02]  /*2ec0*/  LDG.E.LTC128B R24, desc[UR36][R8.64+0x24] ;  /* 0x0000242408187981 */ /* 0x000164000c1e1920 */
.L_x_52:
[----:B------:R-:W-:Y:S05]  /*2ed0*/  BSYNC B1 ;  /* 0x0000000000017941 */ /* 0x000fea0003800000 */
.L_x_51:
        /* <DEDUP_REMOVED lines=10> */
.L_x_54:
[----:B------:R-:W-:Y:S05]  /*2f80*/  BSYNC B1 ;  /* 0x0000000000017941 */ /* 0x000fea0003800000 */
.L_x_53:
[----:B-----5:R-:W-:Y:S01]  /*2f90*/  LOP3.LUT R12, R24, 0xffffe000, RZ, 0xc0, !PT ;  /* 0xffffe000180c7812 */ /* 0x020fe200078ec0ff */
[----:B------:R-:W-:Y:S01]  /*2fa0*/  BSSY B1, `(.L_x_55) ;  /* 0x0000009000017945 */ /* 0x000fe20003800000 */
[----:B------:R-:W-:-:S03]  /*2fb0*/  ISETP.GT.AND P0, PT, R3, 0x11, PT ;  /* 0x000000110300780c */ /* 0x000fc60003f04270 */
[----:B0-----:R-:W-:Y:S01]  /*2fc0*/  FMUL R13, R12, R157 ;  /* 0x0000009d0c0d7220 */ /* 0x001fe20000400000 */
[----:B------:R-:W-:-:S03]  /*2fd0*/  ISETP.GT.AND P3, PT, R0, RZ, P0 ;  /* 0x000000ff0000720c */ /* 0x000fc60000764270 */
[----:B------:R-:W-:-:S05]  /*2fe0*/  FFMA R13, R32, R156, R13 ;  /* 0x0000009c200d7223 */ /* 0x000fca000000000d */
[----:B------:R-:W-:-:S05]  /*2ff0*/  F2FP.TF32.F32.PACK_B R13, R13 ;  /* 0x0000000dff0d723e */ /* 0x000fca00024050ff */
[----:B------:R0:W-:Y:S01]  /*3000*/  @P2 STG.E desc[UR36][R4.64+0x40], R13 ;  /* 0x0000400d04002986 */ /* 0x0001e2000c101924 */
[----:B------:R-:W-:Y:S05]  /*3010*/  @!P3 BRA `(.L_x_56) ;  /* 0x000000000004b947 */ /* 0x000fea0003800000 */
[----:B------:R0:W5:Y:S02]  /*3020*/  LDG.E.LTC128B R24, desc[UR36][R6.64+0x44] ;  /* 0x0000442406187981 */ /* 0x000164000c1e1920 */
.L_x_56:
[----:B------:R-:W-:Y:S05]  /*3030*/  BSYNC B1 ;  /* 0x0000000000017941 */ /* 0x000fea0003800000 */
.L_x_55:
        /* <DEDUP_REMOVED lines=9> */
.L_x_58:
[----:B------:R-:W-:Y:S05]  /*30d0*/  BSYNC B1 ;  /* 0x0000000000017941 */ /* 0x000fea0003800000 */
.L_x_57:
        /* <DEDUP_REMOVED lines=9> */
.L_x_60:
[----:B------:R-:W-:Y:S05]  /*3170*/  BSYNC B1 ;  /* 0x0000000000017941 */ /* 0x000fea0003800000 */
.L_x_59:
        /* <DEDUP_REMOVED lines=10> */
.L_x_62:
[----:B------:R-:W-:Y:S05]  /*3220*/  BSYNC B1 ;  /* 0x0000000000017941 */ /* 0x000fea0003800000 */
.L_x_61:
        /* <DEDUP_REMOVED lines=10> */
.L_x_64:
[----:B------:R-:W-:Y:S05]  /*32d0*/  BSYNC B1 ;  /* 0x0000000000017941 */ /* 0x000fea0003800000 */
.L_x_63:
        /* <DEDUP_REMOVED lines=9> */
.L_x_66:
[----:B------:R-:W-:Y:S05]  /*3370*/  BSYNC B1 ;  /* 0x0000000000017941 */ /* 0x000fea0003800000 */
.L_x_65:
        /* <DEDUP_REMOVED lines=9> */
.L_x_68:
[----:B------:R-:W-:Y:S05]  /*3410*/  BSYNC B1 ;  /* 0x0000000000017941 */ /* 0x000fea0003800000 */
.L_x_67:
        /* <DEDUP_REMOVED lines=10> */
.L_x_70:
[----:B------:R-:W-:Y:S05]  /*34c0*/  BSYNC B1 ;  /* 0x0000000000017941 */ /* 0x000fea0003800000 */
.L_x_69:
        /* <DEDUP_REMOVED lines=10> */
.L_x_72:
[----:B------:R-:W-:Y:S05]  /*3570*/  BSYNC B1 ;  /* 0x0000000000017941 */ /* 0x000fea0003800000 */
.L_x_71:
        /* <DEDUP_REMOVED lines=9> */
.L_x_74:
[----:B------:R-:W-:Y:S05]  /*3610*/  BSYNC B1 ;  /* 0x0000000000017941 */ /* 0x000fea0003800000 */
.L_x_73:
        /* <DEDUP_REMOVED lines=9> */
.L_x_76:
[----:B------:R-:W-:Y:S05]  /*36b0*/  BSYNC B1 ;  /* 0x0000000000017941 */ /* 0x000fea0003800000 */
.L_x_75:
        /* <DEDUP_REMOVED lines=10> */
.L_x_78:
[----:B------:R-:W-:Y:S05]  /*3760*/  BSYNC B1 ;  /* 0x0000000000017941 */ /* 0x000fea0003800000 */
.L_x_77:
        /* <DEDUP_REMOVED lines=10> */
.L_x_80:
[----:B------:R-:W-:Y:S05]  /*3810*/  BSYNC B1 ;  /* 0x0000000000017941 */ /* 0x000fea0003800000 */
.L_x_79:
        /* <DEDUP_REMOVED lines=9> */
.L_x_82:
[----:B------:R-:W-:Y:S05]  /*38b0*/  BSYNC B1 ;  /* 0x0000000000017941 */ /* 0x000fea0003800000 */
.L_x_81:
        /* <DEDUP_REMOVED lines=9> */
.L_x_84:
[----:B------:R-:W-:Y:S05]  /*3950*/  BSYNC B1 ;  /* 0x0000000000017941 */ /* 0x000fea0003800000 */
.L_x_83:
        /* <DEDUP_REMOVED lines=10> */
.L_x_86:
[----:B------:R-:W-:Y:S05]  /*3a00*/  BSYNC B1 ;  /* 0x0000000000017941 */ /* 0x000fea0003800000 */
.L_x_85:
        /* <DEDUP_REMOVED lines=10> */
.L_x_88:
[----:B------:R-:W-:Y:S05]  /*3ab0*/  BSYNC B1 ;  /* 0x0000000000017941 */ /* 0x000fea0003800000 */
.L_x_87:
        /* <DEDUP_REMOVED lines=9> */
.L_x_90:
[----:B------:R-:W-:Y:S05]  /*3b50*/  BSYNC B1 ;  /* 0x0000000000017941 */ /* 0x000fea0003800000 */
.L_x_89:
        /* <DEDUP_REMOVED lines=9> */
.L_x_92:
[----:B------:R-:W-:Y:S05]  /*3bf0*/  BSYNC B1 ;  /* 0x0000000000017941 */ /* 0x000fea0003800000 */
.L_x_91:
        /* <DEDUP_REMOVED lines=10> */
.L_x_94:
[----:B------:R-:W-:Y:S05]  /*3ca0*/  BSYNC B1 ;  /* 0x0000000000017941 */ /* 0x000fea0003800000 */
.L_x_93:
        /* <DEDUP_REMOVED lines=10> */
.L_x_96:
[----:B------:R-:W-:Y:S05]  /*3d50*/  BSYNC B1 ;  /* 0x0000000000017941 */ /* 0x000fea0003800000 */
.L_x_95:
        /* <DEDUP_REMOVED lines=9> */
.L_x_98:
[----:B------:R-:W-:Y:S05]  /*3df0*/  BSYNC B1 ;  /* 0x0000000000017941 */ /* 0x000fea0003800000 */
.L_x_97:
        /* <DEDUP_REMOVED lines=9> */
.L_x_100:
[----:B------:R-:W-:Y:S05]  /*3e90*/  BSYNC B1 ;  /* 0x0000000000017941 */ /* 0x000fea0003800000 */
.L_x_99:
        /* <DEDUP_REMOVED lines=10> */
.L_x_102:
[----:B------:R-:W-:Y:S05]  /*3f40*/  BSYNC B1 ;  /* 0x0000000000017941 */ /* 0x000fea0003800000 */
.L_x_101:
        /* <DEDUP_REMOVED lines=10> */
.L_x_104:
[----:B------:R-:W-:Y:S05]  /*3ff0*/  BSYNC B1 ;  /* 0x0000000000017941 */ /* 0x000fea0003800000 */
.L_x_103:
        /* <DEDUP_REMOVED lines=9> */
.L_x_106:
[----:B------:R-:W-:Y:S05]  /*4090*/  BSYNC B1 ;  /* 0x0000000000017941 */ /* 0x000fea0003800000 */
.L_x_105:
        /* <DEDUP_REMOVED lines=9> */
.L_x_108:
[----:B------:R-:W-:Y:S05]  /*4130*/  BSYNC B1 ;  /* 0x0000000000017941 */ /* 0x000fea0003800000 */
.L_x_107:
        /* <DEDUP_REMOVED lines=10> */
.L_x_110:
[----:B------:R-:W-:Y:S05]  /*41e0*/  BSYNC B1 ;  /* 0x0000000000017941 */ /* 0x000fea0003800000 */
.L_x_109:
        /* <DEDUP_REMOVED lines=10> */
.L_x_112:
[----:B------:R-:W-:Y:S05]  /*4290*/  BSYNC B1 ;  /* 0x0000000000017941 */ /* 0x000fea0003800000 */
.L_x_111:
        /* <DEDUP_REMOVED lines=9> */
.L_x_114:
[----:B------:R-:W-:Y:S05]  /*4330*/  BSYNC B1 ;  /* 0x0000000000017941 */ /* 0x000fea0003800000 */
.L_x_113:
        /* <DEDUP_REMOVED lines=9> */
.L_x_116:
[----:B------:R-:W-:Y:S05]  /*43d0*/  BSYNC B1 ;  /* 0x0000000000017941 */ /* 0x000fea0003800000 */
.L_x_115:
        /* <DEDUP_REMOVED lines=10> */
.L_x_118:
[----:B------:R-:W-:Y:S05]  /*4480*/  BSYNC B1 ;  /* 0x0000000000017941 */ /* 0x000fea0003800000 */
.L_x_117:
        /* <DEDUP_REMOVED lines=10> */
.L_x_120:
[----:B------:R-:W-:Y:S05]  /*4530*/  BSYNC B1 ;  /* 0x0000000000017941 */ /* 0x000fea0003800000 */
.L_x_119:
        /* <DEDUP_REMOVED lines=9> */
.L_x_122:
[----:B------:R-:W-:Y:S05]  /*45d0*/  BSYNC B1 ;  /* 0x0000000000017941 */ /* 0x000fea0003800000 */
.L_x_121:
        /* <DEDUP_REMOVED lines=9> */
.L_x_124:
[----:B------:R-:W-:Y:S05]  /*4670*/  BSYNC B1 ;  /* 0x0000000000017941 */ /* 0x000fea0003800000 */
.L_x_123:
        /* <DEDUP_REMOVED lines=10> */
.L_x_126:
[----:B------:R-:W-:Y:S05]  /*4720*/  BSYNC B1 ;  /* 0x0000000000017941 */ /* 0x000fea0003800000 */
.L_x_125:
        /* <DEDUP_REMOVED lines=10> */
.L_x_128:
[----:B------:R-:W-:Y:S05]  /*47d0*/  BSYNC B1 ;  /* 0x0000000000017941 */ /* 0x000fea0003800000 */
.L_x_127:
        /* <DEDUP_REMOVED lines=9> */
.L_x_130:
[----:B------:R-:W-:Y:S05]  /*4870*/  BSYNC B1 ;  /* 0x0000000000017941 */ /* 0x000fea0003800000 */
.L_x_129:
        /* <DEDUP_REMOVED lines=9> */
.L_x_132:
[----:B------:R-:W-:Y:S05]  /*4910*/  BSYNC B1 ;  /* 0x0000000000017941 */ /* 0x000fea0003800000 */
.L_x_131:
        /* <DEDUP_REMOVED lines=10> */
.L_x_134:
[----:B------:R-:W-:Y:S05]  /*49c0*/  BSYNC B1 ;  /* 0x0000000000017941 */ /* 0x000fea0003800000 */
.L_x_133:
        /* <DEDUP_REMOVED lines=10> */
.L_x_136:
[----:B------:R-:W-:Y:S05]  /*4a70*/  BSYNC B1 ;  /* 0x0000000000017941 */ /* 0x000fea0003800000 */
.L_x_135:
        /* <DEDUP_REMOVED lines=9> */
.L_x_138:
[----:B------:R-:W-:Y:S05]  /*4b10*/  BSYNC B1 ;  /* 0x0000000000017941 */ /* 0x000fea0003800000 */
.L_x_137:
        /* <DEDUP_REMOVED lines=9> */
.L_x_140:
[----:B------:R-:W-:Y:S05]  /*4bb0*/  BSYNC B1 ;  /* 0x0000000000017941 */ /* 0x000fea0003800000 */
.L_x_139:
        /* <DEDUP_REMOVED lines=10> */
.L_x_142:
[----:B------:R-:W-:Y:S05]  /*4c60*/  BSYNC B1 ;  /* 0x0000000000017941 */ /* 0x000fea0003800000 */
.L_x_141:
        /* <DEDUP_REMOVED lines=10> */
.L_x_144:
[----:B------:R-:W-:Y:S05]  /*4d10*/  BSYNC B1 ;  /* 0x0000000000017941 */ /* 0x000fea0003800000 */
.L_x_143:
        /* <DEDUP_REMOVED lines=9> */
.L_x_146:
[----:B------:R-:W-:Y:S05]  /*4db0*/  BSYNC B1 ;  /* 0x0000000000017941 */ /* 0x000fea0003800000 */
.L_x_145:
        /* <DEDUP_REMOVED lines=9> */
.L_x_148:
[----:B------:R-:W-:Y:S05]  /*4e50*/  BSYNC B1 ;  /* 0x0000000000017941 */ /* 0x000fea0003800000 */
.L_x_147:
        /* <DEDUP_REMOVED lines=10> */
.L_x_150:
[----:B------:R-:W-:Y:S05]  /*4f00*/  BSYNC B1 ;  /* 0x0000000000017941 */ /* 0x000fea0003800000 */
.L_x_149:
        /* <DEDUP_REMOVED lines=10> */
.L_x_152:
[----:B------:R-:W-:Y:S05]  /*4fb0*/  BSYNC B1 ;  /* 0x0000000000017941 */ /* 0x000fea0003800000 */
.L_x_151:
        /* <DEDUP_REMOVED lines=9> */
.L_x_154:
[----:B------:R-:W-:Y:S05]  /*5050*/  BSYNC B1 ;  /* 0x0000000000017941 */ /* 0x000fea0003800000 */
.L_x_153:
        /* <DEDUP_REMOVED lines=9> */
.L_x_156:
[----:B------:R-:W-:Y:S05]  /*50f0*/  BSYNC B1 ;  /* 0x0000000000017941 */ /* 0x000fea0003800000 */
.L_x_155:
        /* <DEDUP_REMOVED lines=10> */
.L_x_158:
[----:B------:R-:W-:Y:S05]  /*51a0*/  BSYNC B1 ;  /* 0x0000000000017941 */ /* 0x000fea0003800000 */
.L_x_157:
        /* <DEDUP_REMOVED lines=10> */
.L_x_160:
[----:B------:R-:W-:Y:S05]  /*5250*/  BSYNC B1 ;  /* 0x0000000000017941 */ /* 0x000fea0003800000 */
.L_x_159:
        /* <DEDUP_REMOVED lines=9> */
.L_x_162:
[----:B------:R-:W-:Y:S05]  /*52f0*/  BSYNC B1 ;  /* 0x0000000000017941 */ /* 0x000fea0003800000 */
.L_x_161:
        /* <DEDUP_REMOVED lines=9> */
.L_x_164:
[----:B------:R-:W-:Y:S05]  /*5390*/  BSYNC B1 ;  /* 0x0000000000017941 */ /* 0x000fea0003800000 */
.L_x_163:
        /* <DEDUP_REMOVED lines=10> */
.L_x_166:
[----:B------:R-:W-:Y:S05]  /*5440*/  BSYNC B1 ;  /* 0x0000000000017941 */ /* 0x000fea0003800000 */
.L_x_165:
        /* <DEDUP_REMOVED lines=10> */
.L_x_168:
[----:B------:R-:W-:Y:S05]  /*54f0*/  BSYNC B1 ;  /* 0x0000000000017941 */ /* 0x000fea0003800000 */
.L_x_167:
        /* <DEDUP_REMOVED lines=9> */
.L_x_170:
[----:B------:R-:W-:Y:S05]  /*5590*/  BSYNC B1 ;  /* 0x0000000000017941 */ /* 0x000fea0003800000 */
.L_x_169:
        /* <DEDUP_REMOVED lines=9> */
.L_x_172:
[----:B------:R-:W-:Y:S05]  /*5630*/  BSYNC B1 ;  /* 0x0000000000017941 */ /* 0x000fea0003800000 */
.L_x_171:
        /* <DEDUP_REMOVED lines=10> */
.L_x_174:
[----:B------:R-:W-:Y:S05]  /*56e0*/  BSYNC B1 ;  /* 0x0000000000017941 */ /* 0x000fea0003800000 */
.L_x_173:
        /* <DEDUP_REMOVED lines=10> */
.L_x_176:
[----:B------:R-:W-:Y:S05]  /*5790*/  BSYNC B1 ;  /* 0x0000000000017941 */ /* 0x000fea0003800000 */
.L_x_175:
        /* <DEDUP_REMOVED lines=9> */
.L_x_178:
[----:B------:R-:W-:Y:S05]  /*5830*/  BSYNC B1 ;  /* 0x0000000000017941 */ /* 0x000fea0003800000 */
.L_x_177:
        /* <DEDUP_REMOVED lines=9> */
.L_x_180:
[----:B------:R-:W-:Y:S05]  /*58d0*/  BSYNC B1 ;  /* 0x0000000000017941 */ /* 0x000fea0003800000 */
.L_x_179:
        /* <DEDUP_REMOVED lines=10> */
.L_x_182:
[----:B------:R-:W-:Y:S05]  /*5980*/  BSYNC B1 ;  /* 0x0000000000017941 */ /* 0x000fea0003800000 */
.L_x_181:
        /* <DEDUP_REMOVED lines=10> */
.L_x_184:
[----:B------:R-:W-:Y:S05]  /*5a30*/  BSYNC B1 ;  /* 0x0000000000017941 */ /* 0x000fea0003800000 */
.L_x_183:
        /* <DEDUP_REMOVED lines=9> */
.L_x_186:
[----:B------:R-:W-:Y:S05]  /*5ad0*/  BSYNC B1 ;  /* 0x0000000000017941 */ /* 0x000fea0003800000 */
.L_x_185:
        /* <DEDUP_REMOVED lines=9> */
.L_x_188:
[----:B------:R-:W-:Y:S05]  /*5b70*/  BSYNC B1 ;  /* 0x0000000000017941 */ /* 0x000fea0003800000 */
.L_x_187:
        /* <DEDUP_REMOVED lines=10> */
.L_x_190:
[----:B------:R-:W-:Y:S05]  /*5c20*/  BSYNC B1 ;  /* 0x0000000000017941 */ /* 0x000fea0003800000 */
.L_x_189:
        /* <DEDUP_REMOVED lines=10> */
.L_x_192:
[----:B------:R-:W-:Y:S05]  /*5cd0*/  BSYNC B1 ;  /* 0x0000000000017941 */ /* 0x000fea0003800000 */
.L_x_191:
        /* <DEDUP_REMOVED lines=9> */
.L_x_194:
[----:B------:R-:W-:Y:S05]  /*5d70*/  BSYNC B1 ;  /* 0x0000000000017941 */ /* 0x000fea0003800000 */
.L_x_193:
        /* <DEDUP_REMOVED lines=9> */
.L_x_196:
[----:B------:R-:W-:Y:S05]  /*5e10*/  BSYNC B1 ;  /* 0x0000000000017941 */ /* 0x000fea0003800000 */
.L_x_195:
        /* <DEDUP_REMOVED lines=10> */
.L_x_198:
[----:B------:R-:W-:Y:S05]  /*5ec0*/  BSYNC B1 ;  /* 0x0000000000017941 */ /* 0x000fea0003800000 */
.L_x_197:
        /* <DEDUP_REMOVED lines=10> */
.L_x_200:
[----:B------:R-:W-:Y:S05]  /*5f70*/  BSYNC B1 ;  /* 0x0000000000017941 */ /* 0x000fea0003800000 */
.L_x_199:
        /* <DEDUP_REMOVED lines=9> */
.L_x_202:
[----:B------:R-:W-:Y:S05]  /*6010*/  BSYNC B1 ;  /* 0x0000000000017941 */ /* 0x000fea0003800000 */
.L_x_201:
        /* <DEDUP_REMOVED lines=9> */
.L_x_204:
[----:B------:R-:W-:Y:S05]  /*60b0*/  BSYNC B1 ;  /* 0x0000000000017941 */ /* 0x000fea0003800000 */
.L_x_203:
        /* <DEDUP_REMOVED lines=10> */
.L_x_206:
[----:B------:R-:W-:Y:S05]  /*6160*/  BSYNC B1 ;  /* 0x0000000000017941 */ /* 0x000fea0003800000 */
.L_x_205:
        /* <DEDUP_REMOVED lines=10> */
.L_x_208:
[----:B------:R-:W-:Y:S05]  /*6210*/  BSYNC B1 ;  /* 0x0000000000017941 */ /* 0x000fea0003800000 */
.L_x_207:
        /* <DEDUP_REMOVED lines=9> */
.L_x_210:
[----:B------:R-:W-:Y:S05]  /*62b0*/  BSYNC B1 ;  /* 0x0000000000017941 */ /* 0x000fea0003800000 */
.L_x_209:
        /* <DEDUP_REMOVED lines=9> */
.L_x_212:
[----:B------:R-:W-:Y:S05]  /*6350*/  BSYNC B1 ;  /* 0x0000000000017941 */ /* 0x000fea0003800000 */
.L_x_211:
        /* <DEDUP_REMOVED lines=10> */
.L_x_214:
[----:B------:R-:W-:Y:S05]  /*6400*/  BSYNC B1 ;  /* 0x0000000000017941 */ /* 0x000fea0003800000 */
.L_x_213:
        /* <DEDUP_REMOVED lines=10> */
.L_x_216:
[----:B------:R-:W-:Y:S05]  /*64b0*/  BSYNC B1 ;  /* 0x0000000000017941 */ /* 0x000fea0003800000 */
.L_x_215:
        /* <DEDUP_REMOVED lines=9> */
.L_x_218:
[----:B------:R-:W-:Y:S05]  /*6550*/  BSYNC B1 ;  /* 0x0000000000017941 */ /* 0x000fea0003800000 */
.L_x_217:
        /* <DEDUP_REMOVED lines=9> */
.L_x_220:
[----:B------:R-:W-:Y:S05]  /*65f0*/  BSYNC B1 ;  /* 0x0000000000017941 */ /* 0x000fea0003800000 */
.L_x_219:
        /* <DEDUP_REMOVED lines=10> */
.L_x_222:
[----:B------:R-:W-:Y:S05]  /*66a0*/  BSYNC B1 ;  /* 0x0000000000017941 */ /* 0x000fea0003800000 */
.L_x_221:
        /* <DEDUP_REMOVED lines=10> */
.L_x_224:
[----:B------:R-:W-:Y:S05]  /*6750*/  BSYNC B1 ;  /* 0x0000000000017941 */ /* 0x000fea0003800000 */
.L_x_223:
        /* <DEDUP_REMOVED lines=9> */
.L_x_226:
[----:B------:R-:W-:Y:S05]  /*67f0*/  BSYNC B1 ;  /* 0x0000000000017941 */ /* 0x000fea0003800000 */
.L_x_225:
        /* <DEDUP_REMOVED lines=9> */
.L_x_228:
[----:B------:R-:W-:Y:S05]  /*6890*/  BSYNC B1 ;  /* 0x0000000000017941 */ /* 0x000fea0003800000 */
.L_x_227:
        /* <DEDUP_REMOVED lines=10> */
.L_x_230:
[----:B------:R-:W-:Y:S05]  /*6940*/  BSYNC B1 ;  /* 0x0000000000017941 */ /* 0x000fea0003800000 */
.L_x_229:
        /* <DEDUP_REMOVED lines=10> */
.L_x_232:
[----:B------:R-:W-:Y:S05]  /*69f0*/  BSYNC B1 ;  /* 0x0000000000017941 */ /* 0x000fea0003800000 */
.L_x_231:
        /* <DEDUP_REMOVED lines=9> */
.L_x_234:
[----:B------:R-:W-:Y:S05]  /*6a90*/  BSYNC B1 ;  /* 0x0000000000017941 */ /* 0x000fea0003800000 */
.L_x_233:
        /* <DEDUP_REMOVED lines=9> */
.L_x_236:
[----:B------:R-:W-:Y:S05]  /*6b30*/  BSYNC B1 ;  /* 0x0000000000017941 */ /* 0x000fea0003800000 */
.L_x_235:
        /* <DEDUP_REMOVED lines=10> */
.L_x_238:
[----:B------:R-:W-:Y:S05]  /*6be0*/  BSYNC B1 ;  /* 0x0000000000017941 */ /* 0x000fea0003800000 */
.L_x_237:
        /* <DEDUP_REMOVED lines=10> */
.L_x_240:
[----:B------:R-:W-:Y:S05]  /*6c90*/  BSYNC B1 ;  /* 0x0000000000017941 */ /* 0x000fea0003800000 */
.L_x_239:
        /* <DEDUP_REMOVED lines=9> */
.L_x_242:
[----:B------:R-:W-:Y:S05]  /*6d30*/  BSYNC B1 ;  /* 0x0000000000017941 */ /* 0x000fea0003800000 */
.L_x_241:
        /* <DEDUP_REMOVED lines=9> */
.L_x_244:
[----:B------:R-:W-:Y:S05]  /*6dd0*/  BSYNC B1 ;  /* 0x0000000000017941 */ /* 0x000fea0003800000 */
.L_x_243:
        /* <DEDUP_REMOVED lines=10> */
.L_x_246:
[----:B------:R-:W-:Y:S05]  /*6e80*/  BSYNC B1 ;  /* 0x0000000000017941 */ /* 0x000fea0003800000 */
.L_x_245:
        /* <DEDUP_REMOVED lines=10> */
.L_x_248:
[----:B------:R-:W-:Y:S05]  /*6f30*/  BSYNC B1 ;  /* 0x0000000000017941 */ /* 0x000fea0003800000 */
.L_x_247:
        /* <DEDUP_REMOVED lines=9> */
.L_x_250:
[----:B------:R-:W-:Y:S05]  /*6fd0*/  BSYNC B1 ;  /* 0x0000000000017941 */ /* 0x000fea0003800000 */
.L_x_249:
        /* <DEDUP_REMOVED lines=9> */
.L_x_252:
[----:B------:R-:W-:Y:S05]  /*7070*/  BSYNC B1 ;  /* 0x0000000000017941 */ /* 0x000fea0003800000 */
.L_x_251:
        /* <DEDUP_REMOVED lines=10> */
.L_x_254:
[----:B------:R-:W-:Y:S05]  /*7120*/  BSYNC B1 ;  /* 0x0000000000017941 */ /* 0x000fea0003800000 */
.L_x_253:
        /* <DEDUP_REMOVED lines=10> */
.L_x_256:
[----:B------:R-:W-:Y:S05]  /*71d0*/  BSYNC B1 ;  /* 0x0000000000017941 */ /* 0x000fea0003800000 */
.L_x_255:
        /* <DEDUP_REMOVED lines=9> */
.L_x_258:
[----:B------:R-:W-:Y:S05]  /*7270*/  BSYNC B1 ;  /* 0x0000000000017941 */ /* 0x000fea0003800000 */
.L_x_257:
        /* <DEDUP_REMOVED lines=9> */
.L_x_260:
[----:B------:R-:W-:Y:S05]  /*7310*/  BSYNC B1 ;  /* 0x0000000000017941 */ /* 0x000fea0003800000 */
.L_x_259:
        /* <DEDUP_REMOVED lines=10> */
.L_x_262:
[----:B------:R-:W-:Y:S05]  /*73c0*/  BSYNC B1 ;  /* 0x0000000000017941 */ /* 0x000fea0003800000 */
.L_x_261:
        /* <DEDUP_REMOVED lines=10> */
.L_x_264:
[----:B------:R-:W-:Y:S05]  /*7470*/  BSYNC B1 ;  /* 0x0000000000017941 */ /* 0x000fea0003800000 */
.L_x_263:
        /* <DEDUP_REMOVED lines=9> */
.L_x_266:
[----:B------:R-:W-:Y:S05]  /*7510*/  BSYNC B1 ;  /* 0x0000000000017941 */ /* 0x000fea0003800000 */
.L_x_265:
        /* <DEDUP_REMOVED lines=9> */
.L_x_268:
[----:B------:R-:W-:Y:S05]  /*75b0*/  BSYNC B1 ;  /* 0x0000000000017941 */ /* 0x000fea0003800000 */
.L_x_267:
        /* <DEDUP_REMOVED lines=10> */
.L_x_270:
[----:B------:R-:W-:Y:S05]  /*7660*/  BSYNC B1 ;  /* 0x0000000000017941 */ /* 0x000fea0003800000 */
.L_x_269:
        /* <DEDUP_REMOVED lines=10> */
.L_x_272:
[----:B------:R-:W-:Y:S05]  /*7710*/  BSYNC B1 ;  /* 0x0000000000017941 */ /* 0x000fea0003800000 */
.L_x_271:
        /* <DEDUP_REMOVED lines=9> */
.L_x_274:
[----:B------:R-:W-:Y:S05]  /*77b0*/  BSYNC B1 ;  /* 0x0000000000017941 */ /* 0x000fea0003800000 */
.L_x_273:
        /* <DEDUP_REMOVED lines=9> */
.L_x_276:
[----:B------:R-:W-:Y:S05]  /*7850*/  BSYNC B1 ;  /* 0x0000000000017941 */ /* 0x000fea0003800000 */
.L_x_275:
        /* <DEDUP_REMOVED lines=10> */
.L_x_278:
[----:B------:R-:W-:Y:S05]  /*7900*/  BSYNC B1 ;  /* 0x0000000000017941 */ /* 0x000fea0003800000 */
.L_x_277:
        /* <DEDUP_REMOVED lines=10> */
.L_x_280:
[----:B------:R-:W-:Y:S05]  /*79b0*/  BSYNC B1 ;  /* 0x0000000000017941 */ /* 0x000fea0003800000 */
.L_x_279:
        /* <DEDUP_REMOVED lines=9> */
.L_x_282:
[----:B------:R-:W-:Y:S05]  /*7a50*/  BSYNC B1 ;  /* 0x0000000000017941 */ /* 0x000fea0003800000 */
.L_x_281:
        /* <DEDUP_REMOVED lines=9> */
.L_x_284:
[----:B------:R-:W-:Y:S05]  /*7af0*/  BSYNC B1 ;  /* 0x0000000000017941 */ /* 0x000fea0003800000 */
.L_x_283:
        /* <DEDUP_REMOVED lines=10> */
.L_x_286:
[----:B------:R-:W-:Y:S05]  /*7ba0*/  BSYNC B1 ;  /* 0x0000000000017941 */ /* 0x000fea0003800000 */
.L_x_285:
        /* <DEDUP_REMOVED lines=10> */
.L_x_288:
[----:B------:R-:W-:Y:S05]  /*7c50*/  BSYNC B1 ;  /* 0x0000000000017941 */ /* 0x000fea0003800000 */
.L_x_287:
[----:B01---5:R-:W-:Y:S01]  /*7c60*/  LOP3.LUT R6, R24, 0xffffe000, RZ, 0xc0, !PT ;  /* 0xffffe00018067812 */ /* 0x023fe200078ec0ff */
        /* <DEDUP_REMOVED lines=8> */
.L_x_290:
[----:B------:R-:W-:Y:S05]  /*7cf0*/  BSYNC B1 ;  /* 0x0000000000017941 */ /* 0x000fea0003800000 */
.L_x_289:
[----:B0-2--5:R-:W-:Y:S01]  /*7d00*/  LOP3.LUT R4, R24, 0xffffe000, RZ, 0xc0, !PT ;  /* 0xffffe00018047812 */ /* 0x025fe200078ec0ff */
[----:B------:R-:W-:Y:S01]  /*7d10*/  @P1 IMAD.MOV.U32 R5, RZ, RZ, R11 ;  /* 0x000000ffff051224 */ /* 0x000fe200078e000b */
[----:B------:R-:W-:Y:S01]  /*7d20*/  ISETP.GT.AND P0, PT, R0, 0x8, P0 ;  /* 0x000000080000780c */ /* 0x000fe20000704270 */
[----:B------:R-:W-:Y:S02]  /*7d30*/  BSSY B1, `(.L_x_291) ;  /* 0x0000008000017945 */ /* 0x000fe40003800000 */
[----:B------:R-:W-:Y:S01]  /*7d40*/  FMUL R3, R4, R157 ;  /* 0x0000009d04037220 */ /* 0x000fe20000400000 */
[----:B------:R-:W-:-:S03]  /*7d50*/  @P1 IMAD.MOV.U32 R4, RZ, RZ, R10 ;  /* 0x000000ffff041224 */ /* 0x000fc600078e000a */
[----:B------:R-:W-:-:S05]  /*7d60*/  FFMA R3, R150, R156, R3 ;  /* 0x0000009c96037223 */ /* 0x000fca0000000003 */
[----:B------:R-:W-:-:S05]  /*7d70*/  F2FP.TF32.F32.PACK_B R3, R3 ;  /* 0x00000003ff03723e */ /* 0x000fca00024050ff */
[----:B------:R0:W-:Y:S01]  /*7d80*/  @P1 STG.E desc[UR36][R4.64+0x3e0], R3 ;  /* 0x0003e00304001986 */ /* 0x0001e2000c101924 */
[----:B------:R-:W-:Y:S05]  /*7d90*/  @!P0 BRA `(.L_x_292) ;  /* 0x0000000000048947 */ /* 0x000fea0003800000 */
[----:B------:R2:W5:Y:S02]  /*7da0*/  LDG.E.LTC128B R24, desc[UR36][R8.64+0x3e4] ;  /* 0x0003e42408187981 */ /* 0x000564000c1e1920 */
.L_x_292:
[----:B------:R-:W-:Y:S05]  /*7db0*/  BSYNC B1 ;  /* 0x0000000000017941 */ /* 0x000fea0003800000 */
.L_x_291:
[----:B------:R-:W-:Y:S05]  /*7dc0*/  @!P0 BRA `(.L_x_293) ;  /* 0x0000002400308947 */ /* 0x000fea0003800000 */
[----:B-----5:R-:W-:-:S05]  /*7dd0*/  LOP3.LUT R24, R24, 0xffffe000, RZ, 0xc0, !PT ;  /* 0xffffe00018187812 */ /* 0x020fca00078ec0ff */
[----:B------:R-:W-:-:S04]  /*7de0*/  FMUL R24, R24, R157 ;  /* 0x0000009d18187220 */ /* 0x000fc80000400000 */
[----:B------:R-:W-:-:S05]  /*7df0*/  FFMA R151, R151, R156, R24 ;  /* 0x0000009c97977223 */ /* 0x000fca0000000018 */
[----:B------:R-:W-:-:S05]  /*7e00*/  F2FP.TF32.F32.PACK_B R151, R151 ;  /* 0x00000097ff97723e */ /* 0x000fca00024050ff */
[----:B------:R0:W-:Y:S01]  /*7e10*/  STG.E desc[UR36][R10.64+0x3e4], R151 ;  /* 0x0003e4970a007986 */ /* 0x0001e2000c101924 */
[----:B------:R-:W-:Y:S05]  /*7e20*/  BRA `(.L_x_293) ;  /* 0x0000002400187947 */ /* 0x000fea0003800000 */
.L_x_40:
[----:B------:R-:W-:Y:S01]  /*7e30*/  ISETP.GT.AND P3, PT, R3, 0x1, PT ;  /* 0x000000010300780c */ /* 0x000fe20003f64270 */
[----:B------:R-:W-:Y:S01]  /*7e40*/  ULDC.64 UR4, c[0x0][0x5c0] ;  /* 0x0001700000047ab9 */ /* 0x000fe20000000a00 */
[-C--:B------:R-:W-:Y:S01]  /*7e50*/  FMUL R9, R24, R156.reuse ;  /* 0x0000009c18097220 */ /* 0x080fe20000400000 */
[----:B------:R-:W-:Y:S01]  /*7e60*/  LEA R4, P4, R162, UR4, 0x2 ;  /* 0x00000004a2047c11 */ /* 0x000fe2000f8810ff */
[-C--:B------:R-:W-:Y:S01]  /*7e70*/  FMUL R25, R25, R156.reuse ;  /* 0x0000009c19197220 */ /* 0x080fe20000400000 */
[----:B------:R-:W-:Y:S01]  /*7e80*/  ISETP.GT.AND P0, PT, R0, RZ, P3 ;  /* 0x000000ff0000720c */ /* 0x000fe20001f04270 */
[-C--:B------:R-:W-:Y:S01]  /*7e90*/  FMUL R27, R27, R156.reuse ;  /* 0x0000009c1b1b7220 */ /* 0x080fe20000400000 */
[----:B------:R-:W-:Y:S01]  /*7ea0*/  LEA.HI.X R5, R162, UR5, R173, 0x2, P4 ;  /* 0x00000005a2057c11 */ /* 0x000fe2000a0f14ad */
[-C--:B------:R-:W-:Y:S01]  /*7eb0*/  FMUL R29, R29, R156.reuse ;  /* 0x0000009c1d1d7220 */ /* 0x080fe20000400000 */
[----:B------:R-:W-:Y:S01]  /*7ec0*/  F2FP.TF32.F32.PACK_B R9, R9 ;  /* 0x00000009ff09723e */ /* 0x000fe200024050ff */
[-C--:B------:R-:W-:Y:S01]  /*7ed0*/  FMUL R31, R31, R156.reuse ;  /* 0x0000009c1f1f7220 */ /* 0x080fe20000400000 */
[----:B------:R-:W-:Y:S01]  /*7ee0*/  F2FP.TF32.F32.PACK_B R25, R25 ;  /* 0x00000019ff19723e */ /* 0x000fe200024050ff */
[----:B------:R-:W-:Y:S01]  /*7ef0*/  FMUL R13, R32, R156 ;  /* 0x0000009c200d7220 */ /* 0x000fe20000400000 */
[C---:B------:R-:W-:Y:S01]  /*7f00*/  SHF.L.U64.HI R7, R10.reuse, 0x5, R11 ;  /* 0x000000050a077819 */ /* 0x040fe2000001020b */
[----:B------:R0:W-:Y:S01]  /*7f10*/  @P2 STG.E desc[UR36][R4.64], R9 ;  /* 0x0000000904002986 */ /* 0x0001e2000c101924 */
[----:B------:R-:W-:Y:S01]  /*7f20*/  LEA R6, P4, R10, R4, 0x5 ;  /* 0x000000040a067211 */ /* 0x000fe200078828ff */
[-C--:B------:R-:W-:Y:S01]  /*7f30*/  FMUL R11, R26, R156.reuse ;  /* 0x0000009c1a0b7220 */ /* 0x080fe20000400000 */
[C---:B------:R-:W-:Y:S01]  /*7f40*/  ISETP.GT.AND P1, PT, R0.reuse, 0x8, P1 ;  /* 0x000000080000780c */ /* 0x040fe20000f24270 */
[----:B------:R-:W-:Y:S01]  /*7f50*/  @P0 STG.E desc[UR36][R4.64+0x4], R25 ;  /* 0x0000041904000986 */ /* 0x000fe2000c101924 */
[----:B------:R-:W-:Y:S01]  /*7f60*/  ISETP.GT.AND P2, PT, R3, 0x8, PT ;  /* 0x000000080300780c */ /* 0x000fe20003f44270 */
[----:B------:R-:W-:Y:S01]  /*7f70*/  IMAD.X R7, R7, 0x1, R5, P4 ;  /* 0x0000000107077824 */ /* 0x000fe200020e0605 */
[C---:B------:R-:W-:Y:S01]  /*7f80*/  ISETP.GT.AND P3, PT, R0.reuse, 0x8, P3 ;  /* 0x000000080000780c */ /* 0x040fe20001f64270 */
[-C--:B------:R-:W-:Y:S01]  /*7f90*/  FMUL R33, R33, R156.reuse ;  /* 0x0000009c21217220 */ /* 0x080fe20000400000 */
[----:B------:R-:W-:Y:S01]  /*7fa0*/  ISETP.GT.AND P0, PT, R3, 0x9, PT ;  /* 0x000000090300780c */ /* 0x000fe20003f04270 */
[-C--:B------:R-:W-:Y:S01]  /*7fb0*/  FMUL R35, R35, R156.reuse ;  /* 0x0000009c23237220 */ /* 0x080fe20000400000 */
[----:B------:R-:W-:Y:S01]  /*7fc0*/  ISETP.GT.AND P5, PT, R0, RZ, P2 ;  /* 0x000000ff0000720c */ /* 0x000fe200017a4270 */
[-C--:B0-----:R-:W-:Y:S01]  /*7fd0*/  FMUL R9, R28, R156.reuse ;  /* 0x0000009c1c097220 */ /* 0x081fe20000400000 */
[C---:B------:R-:W-:Y:S01]  /*7fe0*/  ISETP.GT.AND P4, PT, R0.reuse, RZ, P0 ;  /* 0x000000ff0000720c */ /* 0x040fe20000784270 */
[-C--:B------:R-:W-:Y:S01]  /*7ff0*/  FMUL R37, R37, R156.reuse ;  /* 0x0000009c25257220 */ /* 0x080fe20000400000 */
[----:B------:R-:W-:Y:S01]  /*8000*/  F2FP.TF32.F32.PACK_B R11, R11 ;  /* 0x0000000bff0b723e */ /* 0x000fe200024050ff */
[-C--:B------:R-:W-:Y:S01]  /*8010*/  FMUL R39, R39, R156.reuse ;  /* 0x0000009c27277220 */ /* 0x080fe20000400000 */
[----:B------:R-:W-:Y:S01]  /*8020*/  F2FP.TF32.F32.PACK_B R27, R27 ;  /* 0x0000001bff1b723e */ /* 0x000fe200024050ff */
[-C--:B------:R-:W-:Y:S01]  /*8030*/  FMUL R41, R41, R156.reuse ;  /* 0x0000009c29297220 */ /* 0x080fe20000400000 */
[----:B------:R-:W-:Y:S01]  /*8040*/  F2FP.TF32.F32.PACK_B R9, R9 ;  /* 0x00000009ff09723e */ /* 0x000fe200024050ff */
[----:B------:R0:W-:Y:S01]  /*8050*/  @P1 STG.E desc[UR36][R6.64], R11 ;  /* 0x0000000b06001986 */ /* 0x0001e2000c101924 */
[----:B------:R-:W-:Y:S01]  /*8060*/  F2FP.TF32.F32.PACK_B R29, R29 ;  /* 0x0000001dff1d723e */ /* 0x000fe200024050ff */
[-C--:B------:R-:W-:Y:S01]  /*8070*/  FMUL R43, R43, R156.reuse ;  /* 0x0000009c2b2b7220 */ /* 0x080fe20000400000 */
[C---:B------:R-:W-:Y:S01]  /*8080*/  ISETP.GT.AND P1, PT, R3.reuse, 0x10, PT ;  /* 0x000000100300780c */ /* 0x040fe20003f24270 */
[----:B------:R-:W-:Y:S01]  /*8090*/  @P3 STG.E desc[UR36][R6.64+0x4], R27 ;  /* 0x0000041b06003986 */ /* 0x000fe2000c101924 */
[----:B------:R-:W-:Y:S01]  /*80a0*/  ISETP.GT.AND P3, PT, R3, 0x11, PT ;  /* 0x000000110300780c */ /* 0x000fe20003f64270 */
[-C--:B------:R-:W-:Y:S01]  /*80b0*/  FMUL R45, R45, R156.reuse ;  /* 0x0000009c2d2d7220 */ /* 0x080fe20000400000 */
[C---:B------:R-:W-:Y:S01]  /*80c0*/  ISETP.GT.AND P2, PT, R0.reuse, 0x8, P2 ;  /* 0x000000080000780c */ /* 0x040fe20001744270 */
[----:B------:R1:W-:Y:S01]  /*80d0*/  @P5 STG.E desc[UR36][R4.64+0x20], R9 ;  /* 0x0000200904005986 */ /* 0x0003e2000c101924 */
[C---:B------:R-:W-:Y:S01]  /*80e0*/  ISETP.GT.AND P0, PT, R0.reuse, 0x8, P0 ;  /* 0x000000080000780c */ /* 0x040fe20000704270 */
[-C--:B------:R-:W-:Y:S01]  /*80f0*/  FMUL R47, R47, R156.reuse ;  /* 0x0000009c2f2f7220 */ /* 0x080fe20000400000 */
[----:B------:R-:W-:Y:S01]  /*8100*/  ISETP.GT.AND P5, PT, R0, RZ, P1 ;  /* 0x000000ff0000720c */ /* 0x000fe20000fa4270 */
[----:B------:R-:W-:Y:S01]  /*8110*/  @P4 STG.E desc[UR36][R4.64+0x24], R29 ;  /* 0x0000241d04004986 */ /* 0x000fe2000c101924 */
[-C--:B0-----:R-:W-:Y:S01]  /*8120*/  FMUL R11, R30, R156.reuse ;  /* 0x0000009c1e0b7220 */ /* 0x081fe20000400000 */
[----:B------:R-:W-:Y:S01]  /*8130*/  ISETP.GT.AND P4, PT, R0, RZ, P3 ;  /* 0x000000ff0000720c */ /* 0x000fe20001f84270 */
[-C--:B------:R-:W-:Y:S01]  /*8140*/  FMUL R49, R49, R156.reuse ;  /* 0x0000009c31317220 */ /* 0x080fe20000400000 */
[----:B------:R-:W-:Y:S01]  /*8150*/  F2FP.TF32.F32.PACK_B R31, R31 ;  /* 0x0000001fff1f723e */ /* 0x000fe200024050ff */
[-C--:B------:R-:W-:Y:S01]  /*8160*/  FMUL R51, R51, R156.reuse ;  /* 0x0000009c33337220 */ /* 0x080fe20000400000 */
[----:B------:R-:W-:Y:S01]  /*8170*/  F2FP.TF32.F32.PACK_B R11, R11 ;  /* 0x0000000bff0b723e */ /* 0x000fe200024050ff */
[-C--:B------:R-:W-:Y:S01]  /*8180*/  FMUL R53, R53, R156.reuse ;  /* 0x0000009c35357220 */ /* 0x080fe20000400000 */
[----:B------:R-:W-:Y:S01]  /*8190*/  F2FP.TF32.F32.PACK_B R13, R13 ;  /* 0x0000000dff0d723e */ /* 0x000fe200024050ff */
[-C--:B-1----:R-:W-:Y:S01]  /*81a0*/  FMUL R9, R34, R156.reuse ;  /* 0x0000009c22097220 */ /* 0x082fe20000400000 */
[----:B------:R-:W-:Y:S01]  /*81b0*/  F2FP.TF32.F32.PACK_B R33, R33 ;  /* 0x00000021ff21723e */ /* 0x000fe200024050ff */
[----:B------:R0:W-:Y:S01]  /*81c0*/  @P2 STG.E desc[UR36][R6.64+0x20], R11 ;  /* 0x0000200b06002986 */ /* 0x0001e2000c101924 */
[C---:B------:R-:W-:Y:S01]  /*81d0*/  ISETP.GT.AND P1, PT, R0.reuse, 0x8, P1 ;  /* 0x000000080000780c */ /* 0x040fe20000f24270 */
[-C--:B------:R-:W-:Y:S01]  /*81e0*/  FMUL R55, R55, R156.reuse ;  /* 0x0000009c37377220 */ /* 0x080fe20000400000 */
[C---:B------:R-:W-:Y:S01]  /*81f0*/  ISETP.GT.AND P2, PT, R3.reuse, 0x19, PT ;  /* 0x000000190300780c */ /* 0x040fe20003f44270 */
[----:B------:R-:W-:Y:S01]  /*8200*/  @P0 STG.E desc[UR36][R6.64+0x24], R31 ;  /* 0x0000241f06000986 */ /* 0x000fe2000c101924 */
[----:B------:R-:W-:Y:S01]  /*8210*/  ISETP.GT.AND P0, PT, R3, 0x18, PT ;  /* 0x000000180300780c */ /* 0x000fe20003f04270 */
[-C--:B------:R-:W-:Y:S01]  /*8220*/  FMUL R57, R57, R156.reuse ;  /* 0x0000009c39397220 */ /* 0x080fe20000400000 */
[----:B------:R-:W-:Y:S01]  /*8230*/  F2FP.TF32.F32.PACK_B R9, R9 ;  /* 0x00000009ff09723e */ /* 0x000fe200024050ff */
[----:B------:R1:W-:Y:S01]  /*8240*/  @P5 STG.E desc[UR36][R4.64+0x40], R13 ;  /* 0x0000400d04005986 */ /* 0x0003e2000c101924 */
[C---:B------:R-:W-:Y:S01]  /*8250*/  ISETP.GT.AND P5, PT, R0.reuse, RZ, P0 ;  /* 0x000000ff0000720c */ /* 0x040fe200007a4270 */
[-C--:B------:R-:W-:Y:S01]  /*8260*/  FMUL R59, R59, R156.reuse ;  /* 0x0000009c3b3b7220 */ /* 0x080fe20000400000 */
[----:B------:R-:W-:Y:S01]  /*8270*/  F2FP.TF32.F32.PACK_B R35, R35 ;  /* 0x00000023ff23723e */ /* 0x000fe200024050ff */
[----:B------:R-:W-:Y:S01]  /*8280*/  @P4 STG.E desc[UR36][R4.64+0x44], R33 ;  /* 0x0000442104004986 */ /* 0x000fe2000c101924 */
[----:B------:R-:W-:Y:S01]  /*8290*/  ISETP.GT.AND P4, PT, R0, 0x8, P3 ;  /* 0x000000080000780c */ /* 0x000fe20001f84270 */
[-C--:B0-----:R-:W-:Y:S01]  /*82a0*/  FMUL R11, R36, R156.reuse ;  /* 0x0000009c240b7220 */ /* 0x081fe20000400000 */
[----:B------:R-:W-:Y:S01]  /*82b0*/  ISETP.GT.AND P3, PT, R0, RZ, P2 ;  /* 0x000000ff0000720c */ /* 0x000fe20001764270 */
[----:B------:R0:W-:Y:S01]  /*82c0*/  @P1 STG.E desc[UR36][R6.64+0x40], R9 ;  /* 0x0000400906001986 */ /* 0x0001e2000c101924 */
[----:B------:R-:W-:Y:S01]  /*82d0*/  F2FP.TF32.F32.PACK_B R37, R37 ;  /* 0x00000025ff25723e */ /* 0x000fe200024050ff */
[-C--:B------:R-:W-:Y:S01]  /*82e0*/  FMUL R61, R61, R156.reuse ;  /* 0x0000009c3d3d7220 */ /* 0x080fe20000400000 */
[----:B------:R-:W-:Y:S01]  /*82f0*/  F2FP.TF32.F32.PACK_B R11, R11 ;  /* 0x0000000bff0b723e */ /* 0x000fe200024050ff */
[-C--:B-1----:R-:W-:Y:S01]  /*8300*/  FMUL R13, R40, R156.reuse ;  /* 0x0000009c280d7220 */ /* 0x082fe20000400000 */
[----:B------:R-:W-:Y:S01]  /*8310*/  ISETP.GT.AND P1, PT, R3, 0x20, PT ;  /* 0x000000200300780c */ /* 0x000fe20003f24270 */
[-C--:B------:R-:W-:Y:S01]  /*8320*/  FMUL R63, R63, R156.reuse ;  /* 0x0000009c3f3f7220 */ /* 0x080fe20000400000 */
[C---:B------:R-:W-:Y:S01]  /*8330*/  ISETP.GT.AND P0, PT, R0.reuse, 0x8, P0 ;  /* 0x000000080000780c */ /* 0x040fe20000704270 */
[-C--:B------:R-:W-:Y:S01]  /*8340*/  FMUL R65, R65, R156.reuse ;  /* 0x0000009c41417220 */ /* 0x080fe20000400000 */
[----:B------:R-:W-:Y:S01]  /*8350*/  F2FP.TF32.F32.PACK_B R39, R39 ;  /* 0x00000027ff27723e */ /* 0x000fe200024050ff */
[----:B------:R-:W-:Y:S01]  /*8360*/  @P4 STG.E desc[UR36][R6.64+0x44], R35 ;  /* 0x0000442306004986 */ /* 0x000fe2000c101924 */
[----:B------:R-:W-:Y:S01]  /*8370*/  ISETP.GT.AND P4, PT, R0, 0x8, P2 ;  /* 0x000000080000780c */ /* 0x000fe20001784270 */
[-C--:B0-----:R-:W-:Y:S01]  /*8380*/  FMUL R9, R38, R156.reuse ;  /* 0x0000009c26097220 */ /* 0x081fe20000400000 */
[----:B------:R-:W-:Y:S01]  /*8390*/  ISETP.GT.AND P2, PT, R3, 0x21, PT ;  /* 0x000000210300780c */ /* 0x000fe20003f44270 */
[----:B------:R0:W-:Y:S01]  /*83a0*/  @P5 STG.E desc[UR36][R4.64+0x60], R11 ;  /* 0x0000600b04005986 */ /* 0x0001e2000c101924 */
[C---:B------:R-:W-:Y:S01]  /*83b0*/  ISETP.GT.AND P5, PT, R0.reuse, RZ, P1 ;  /* 0x000000ff0000720c */ /* 0x040fe20000fa4270 */
[-C--:B------:R-:W-:Y:S01]  /*83c0*/  FMUL R67, R67, R156.reuse ;  /* 0x0000009c43437220 */ /* 0x080fe20000400000 */
[----:B------:R-:W-:Y:S01]  /*83d0*/  F2FP.TF32.F32.PACK_B R9, R9 ;  /* 0x00000009ff09723e */ /* 0x000fe200024050ff */
[----:B------:R-:W-:Y:S01]  /*83e0*/  @P3 STG.E desc[UR36][R4.64+0x64], R37 ;  /* 0x0000642504003986 */ /* 0x000fe2000c101924 */
[C---:B------:R-:W-:Y:S01]  /*83f0*/  ISETP.GT.AND P3, PT, R0.reuse, RZ, P2 ;  /* 0x000000ff0000720c */ /* 0x040fe20001764270 */
[-C--:B------:R-:W-:Y:S01]  /*8400*/  FMUL R69, R69, R156.reuse ;  /* 0x0000009c45457220 */ /* 0x080fe20000400000 */
[----:B------:R-:W-:Y:S01]  /*8410*/  F2FP.TF32.F32.PACK_B R13, R13 ;  /* 0x0000000dff0d723e */ /* 0x000fe200024050ff */
[----:B------:R1:W-:Y:S01]  /*8420*/  @P0 STG.E desc[UR36][R6.64+0x60], R9 ;  /* 0x0000600906000986 */ /* 0x0003e2000c101924 */
[----:B------:R-:W-:Y:S01]  /*8430*/  F2FP.TF32.F32.PACK_B R41, R41 ;  /* 0x00000029ff29723e */ /* 0x000fe200024050ff */
[-C--:B------:R-:W-:Y:S01]  /*8440*/  FMUL R71, R71, R156.reuse ;  /* 0x0000009c47477220 */ /* 0x080fe20000400000 */
[C---:B------:R-:W-:Y:S01]  /*8450*/  ISETP.GT.AND P0, PT, R3.reuse, 0x28, PT ;  /* 0x000000280300780c */ /* 0x040fe20003f04270 */
[----:B------:R-:W-:Y:S01]  /*8460*/  @P4 STG.E desc[UR36][R6.64+0x64], R39 ;  /* 0x0000642706004986 */ /* 0x000fe2000c101924 */
[----:B------:R-:W-:Y:S01]  /*8470*/  ISETP.GT.AND P1, PT, R0, 0x8, P1 ;  /* 0x000000080000780c */ /* 0x000fe20000f24270 */
[-C--:B0-----:R-:W-:Y:S01]  /*8480*/  FMUL R11, R44, R156.reuse ;  /* 0x0000009c2c0b7220 */ /* 0x081fe20000400000 */
[C---:B------:R-:W-:Y:S01]  /*8490*/  ISETP.GT.AND P4, PT, R0.reuse, 0x8, P2 ;  /* 0x000000080000780c */ /* 0x040fe20001784270 */
[----:B------:R0:W-:Y:S01]  /*84a0*/  @P5 STG.E desc[UR36][R4.64+0x80], R13 ;  /* 0x0000800d04005986 */ /* 0x0001e2000c101924 */
[----:B------:R-:W-:Y:S01]  /*84b0*/  ISETP.GT.AND P2, PT, R3, 0x29, PT ;  /* 0x000000290300780c */ /* 0x000fe20003f44270 */
[-C--:B------:R-:W-:Y:S01]  /*84c0*/  FMUL R73, R73, R156.reuse ;  /* 0x0000009c49497220 */ /* 0x080fe20000400000 */
[----:B------:R-:W-:Y:S01]  /*84d0*/  ISETP.GT.AND P5, PT, R0, RZ, P0 ;  /* 0x000000ff0000720c */ /* 0x000fe200007a4270 */
[-C--:B-1----:R-:W-:Y:S01]  /*84e0*/  FMUL R9, R42, R156.reuse ;  /* 0x0000009c2a097220 */ /* 0x082fe20000400000 */
[----:B------:R-:W-:Y:S01]  /*84f0*/  @P3 STG.E desc[UR36][R4.64+0x84], R41 ;  /* 0x0000842904003986 */ /* 0x000fe2000c101924 */
[----:B------:R-:W-:Y:S01]  /*8500*/  ISETP.GT.AND P3, PT, R0, RZ, P2 ;  /* 0x000000ff0000720c */ /* 0x000fe20001764270 */
[-C--:B------:R-:W-:Y:S01]  /*8510*/  FMUL R75, R75, R156.reuse ;  /* 0x0000009c4b4b7220 */ /* 0x080fe20000400000 */
[----:B------:R-:W-:Y:S01]  /*8520*/  F2FP.TF32.F32.PACK_B R43, R43 ;  /* 0x0000002bff2b723e */ /* 0x000fe200024050ff */
[-C--:B------:R-:W-:Y:S01]  /*8530*/  FMUL R77, R77, R156.reuse ;  /* 0x0000009c4d4d7220 */ /* 0x080fe20000400000 */
[----:B------:R-:W-:Y:S01]  /*8540*/  F2FP.TF32.F32.PACK_B R9, R9 ;  /* 0x00000009ff09723e */ /* 0x000fe200024050ff */
[-C--:B------:R-:W-:Y:S01]  /*8550*/  FMUL R79, R79, R156.reuse ;  /* 0x0000009c4f4f7220 */ /* 0x080fe20000400000 */
[----:B------:R-:W-:Y:S01]  /*8560*/  F2FP.TF32.F32.PACK_B R11, R11 ;  /* 0x0000000bff0b723e */ /* 0x000fe200024050ff */
[-C--:B0-----:R-:W-:Y:S01]  /*8570*/  FMUL R13, R48, R156.reuse ;  /* 0x0000009c300d7220 */ /* 0x081fe20000400000 */
[----:B------:R-:W-:Y:S01]  /*8580*/  F2FP.TF32.F32.PACK_B R45, R45 ;  /* 0x0000002dff2d723e */ /* 0x000fe200024050ff */
[----:B------:R0:W-:Y:S01]  /*8590*/  @P1 STG.E desc[UR36][R6.64+0x80], R9 ;  /* 0x0000800906001986 */ /* 0x0001e2000c101924 */
[----:B------:R-:W-:Y:S01]  /*85a0*/  ISETP.GT.AND P1, PT, R3, 0x30, PT ;  /* 0x000000300300780c */ /* 0x000fe20003f24270 */
[-C--:B------:R-:W-:Y:S01]  /*85b0*/  FMUL R81, R81, R156.reuse ;  /* 0x0000009c51517220 */ /* 0x080fe20000400000 */
[C---:B------:R-:W-:Y:S01]  /*85c0*/  ISETP.GT.AND P0, PT, R0.reuse, 0x8, P0 ;  /* 0x000000080000780c */ /* 0x040fe20000704270 */
[----:B------:R-:W-:Y:S01]  /*85d0*/  @P4 STG.E desc[UR36][R6.64+0x84], R43 ;  /* 0x0000842b06004986 */ /* 0x000fe2000c101924 */
[C---:B------:R-:W-:Y:S01]  /*85e0*/  ISETP.GT.AND P4, PT, R0.reuse, 0x8, P2 ;  /* 0x000000080000780c */ /* 0x040fe20001784270 */
[-C--:B------:R-:W-:Y:S01]  /*85f0*/  FMUL R83, R83, R156.reuse ;  /* 0x0000009c53537220 */ /* 0x080fe20000400000 */
[----:B------:R-:W-:Y:S01]  /*8600*/  ISETP.GT.AND P2, PT, R3, 0x31, PT ;  /* 0x000000310300780c */ /* 0x000fe20003f44270 */
[----:B------:R1:W-:Y:S01]  /*8610*/  @P5 STG.E desc[UR36][R4.64+0xa0], R11 ;  /* 0x0000a00b04005986 */ /* 0x0003e2000c101924 */
[----:B------:R-:W-:Y:S01]  /*8620*/  ISETP.GT.AND P5, PT, R0, RZ, P1 ;  /* 0x000000ff0000720c */ /* 0x000fe20000fa4270 */
[-C--:B------:R-:W-:Y:S01]  /*8630*/  FMUL R85, R85, R156.reuse ;  /* 0x0000009c55557220 */ /* 0x080fe20000400000 */
[----:B------:R-:W-:Y:S01]  /*8640*/  F2FP.TF32.F32.PACK_B R47, R47 ;  /* 0x0000002fff2f723e */ /* 0x000fe200024050ff */
[-C--:B0-----:R-:W-:Y:S01]  /*8650*/  FMUL R9, R46, R156.reuse ;  /* 0x0000009c2e097220 */ /* 0x081fe20000400000 */
        /* <DEDUP_REMOVED lines=9> */
[C---:B------:R-:W-:Y:S01]  /*86f0*/  ISETP.GT.AND P1, PT, R0.reuse, 0x8, P1 ;  /* 0x000000080000780c */ /* 0x040fe20000f24270 */
[----:B------:R0:W-:Y:S01]  /*8700*/  @P0 STG.E desc[UR36][R6.64+0xa0], R9 ;  /* 0x0000a00906000986 */ /* 0x0001e2000c101924 */
[----:B------:R-:W-:Y:S01]  /*8710*/  ISETP.GT.AND P0, PT, R3, 0x38, PT ;  /* 0x000000380300780c */ /* 0x000fe20003f04270 */
[-C--:B------:R-:W-:Y:S01]  /*8720*/  FMUL R93, R93, R156.reuse ;  /* 0x0000009c5d5d7220 */ /* 0x080fe20000400000 */
[----:B------:R-:W-:Y:S01]  /*8730*/  F2FP.TF32.F32.PACK_B R51, R51 ;  /* 0x00000033ff33723e */ /* 0x000fe200024050ff */
        /* <DEDUP_REMOVED lines=10> */
[C---:B------:R-:W-:Y:S01]  /*87e0*/  ISETP.GT.AND P3, PT, R0.reuse, RZ, P2 ;  /* 0x000000ff0000720c */ /* 0x040fe20001764270 */
[-C--:B------:R-:W-:Y:S01]  /*87f0*/  FMUL R99, R99, R156.reuse ;  /* 0x0000009c63637220 */ /* 0x080fe20000400000 */
[----:B------:R-:W-:Y:S01]  /*8800*/  F2FP.TF32.F32.PACK_B R53, R53 ;  /* 0x00000035ff35723e */ /* 0x000fe200024050ff */
[-C--:B------:R-:W-:Y:S01]  /*8810*/  FMUL R101, R101, R156.reuse ;  /* 0x0000009c65657220 */ /* 0x080fe20000400000 */
[----:B------:R-:W-:Y:S01]  /*8820*/  F2FP.TF32.F32.PACK_B R9, R9 ;  /* 0x00000009ff09723e */ /* 0x000fe200024050ff */
[-C--:B------:R-:W-:Y:S01]  /*8830*/  FMUL R103, R103, R156.reuse ;  /* 0x0000009c67677220 */ /* 0x080fe20000400000 */
[----:B------:R-:W-:Y:S01]  /*8840*/  ISETP.GT.AND P0, PT, R0, 0x8, P0 ;  /* 0x000000080000780c */ /* 0x000fe20000704270 */
[-C--:B-1----:R-:W-:Y:S01]  /*8850*/  FMUL R13, R56, R156.reuse ;  /* 0x0000009c380d7220 */ /* 0x082fe20000400000 */
[----:B------:R-:W-:Y:S01]  /*8860*/  F2FP.TF32.F32.PACK_B R55, R55 ;  /* 0x00000037ff37723e */ /* 0x000fe200024050ff */
        /* <DEDUP_REMOVED lines=16> */
[----:B------:R-:W-:Y:S01]  /*8970*/  ISETP.GT.AND P1, PT, R0, 0x8, P1 ;  /* 0x000000080000780c */ /* 0x000fe20000f24270 */
[-C--:B------:R-:W-:Y:S01]  /*8980*/  FMUL R113, R113, R156.reuse ;  /* 0x0000009c71717220 */ /* 0x080fe20000400000 */
[----:B------:R-:W-:Y:S01]  /*8990*/  F2FP.TF32.F32.PACK_B R9, R9 ;  /* 0x00000009ff09723e */ /* 0x000fe200024050ff */
[-C--:B------:R-:W-:Y:S01]  /*89a0*/  FMUL R115, R115, R156.reuse ;  /* 0x0000009c73737220 */ /* 0x080fe20000400000 */
[-C--:B-1----:R-:W-:Y:S01]  /*89b0*/  FMUL R11, R60, R156.reuse ;  /* 0x0000009c3c0b7220 */ /* 0x082fe20000400000 */
[----:B------:R-:W-:Y:S01]  /*89c0*/  F2FP.TF32.F32.PACK_B R59, R59 ;  /* 0x0000003bff3b723e */ /* 0x000fe200024050ff */
[-C--:B------:R-:W-:Y:S01]  /*89d0*/  FMUL R117, R117, R156.reuse ;  /* 0x0000009c75757220 */ /* 0x080fe20000400000 */
        /* <DEDUP_REMOVED lines=58> */
[----:B0-----:R-:W-:Y:S01]  /*8d80*/  FMUL R9, R66, R156 ;  /* 0x0000009c42097220 */ /* 0x001fe20000400000 */
[----:B------:R-:W-:Y:S01]  /*8d90*/  @P3 STG.E desc[UR36][R4.64+0x144], R65 ;  /* 0x0001444104003986 */ /* 0x000fe2000c101924 */
[----:B------:R-:W-:-:S02]  /*8da0*/  ISETP.GT.AND P3, PT, R0, RZ, P2 ;  /* 0x000000ff0000720c */ /* 0x000fc40001764270 */
[----:B------:R-:W-:Y:S02]  /*8db0*/  ISETP.GT.AND P0, PT, R0, 0x8, P0 ;  /* 0x000000080000780c */ /* 0x000fe40000704270 */
[----:B------:R-:W-:Y:S01]  /*8dc0*/  F2FP.TF32.F32.PACK_B R9, R9 ;  /* 0x00000009ff09723e */ /* 0x000fe200024050ff */
[----:B-1----:R-:W-:Y:S01]  /*8dd0*/  FMUL R13, R72, R156 ;  /* 0x0000009c480d7220 */ /* 0x002fe20000400000 */
[----:B------:R-:W-:-:S03]  /*8de0*/  F2FP.TF32.F32.PACK_B R71, R71 ;  /* 0x00000047ff47723e */ /* 0x000fc600024050ff */
[----:B------:R0:W-:Y:S01]  /*8df0*/  @P1 STG.E desc[UR36][R6.64+0x140], R9 ;  /* 0x0001400906001986 */ /* 0x0001e2000c101924 */
[C---:B------:R-:W-:Y:S02]  /*8e00*/  ISETP.GT.AND P1, PT, R3.reuse, 0x60, PT ;  /* 0x000000600300780c */ /* 0x040fe40003f24270 */
[----:B------:R-:W-:Y:S01]  /*8e10*/  F2FP.TF32.F32.PACK_B R13, R13 ;  /* 0x0000000dff0d723e */ /* 0x000fe200024050ff */
[----:B------:R-:W-:Y:S01]  /*8e20*/  @P4 STG.E desc[UR36][R6.64+0x144], R67 ;  /* 0x0001444306004986 */ /* 0x000fe2000c101924 */
[C---:B------:R-:W-:Y:S02]  /*8e30*/  ISETP.GT.AND P4, PT, R0.reuse, 0x8, P2 ;  /* 0x000000080000780c */ /* 0x040fe40001784270 */
[----:B------:R-:W-:Y:S01]  /*8e40*/  ISETP.GT.AND P2, PT, R3, 0x61, PT ;  /* 0x000000610300780c */ /* 0x000fe20003f44270 */
[----:B------:R1:W-:Y:S01]  /*8e50*/  @P5 STG.E desc[UR36][R4.64+0x160], R11 ;  /* 0x0001600b04005986 */ /* 0x0003e2000c101924 */
[----:B------:R-:W-:Y:S02]  /*8e60*/  ISETP.GT.AND P5, PT, R0, RZ, P1 ;  /* 0x000000ff0000720c */ /* 0x000fe40000fa4270 */
        /* <DEDUP_REMOVED lines=257> */
[----:B------:R-:W-:Y:S01]  /*9e80*/  @P3 STG.E desc[UR36][R4.64+0x364], R133 ;  /* 0x0003648504003986 */ /* 0x000fe2000c101924 */
[----:B0-----:R-:W-:Y:S01]  /*9e90*/  FMUL R9, R134, R156 ;  /* 0x0000009c86097220 */ /* 0x001fe20000400000 */
[----:B------:R-:W-:-:S02]  /*9ea0*/  ISETP.GT.AND P3, PT, R0, RZ, P2 ;  /* 0x000000ff0000720c */ /* 0x000fc40001764270 */
[----:B------:R-:W-:Y:S02]  /*9eb0*/  ISETP.GT.AND P1, PT, R0, 0x8, P1 ;  /* 0x000000080000780c */ /* 0x000fe40000f24270 */
[----:B------:R-:W-:Y:S01]  /*9ec0*/  F2FP.TF32.F32.PACK_B R9, R9 ;  /* 0x00000009ff09723e */ /* 0x000fe200024050ff */
[----:B-1----:R-:W-:Y:S01]  /*9ed0*/  FMUL R11, R140, R156 ;  /* 0x0000009c8c0b7220 */ /* 0x002fe20000400000 */
[----:B------:R-:W-:-:S03]  /*9ee0*/  F2FP.TF32.F32.PACK_B R139, R139 ;  /* 0x0000008bff8b723e */ /* 0x000fc600024050ff */
[----:B------:R0:W-:Y:S01]  /*9ef0*/  @P0 STG.E desc[UR36][R6.64+0x360], R9 ;  /* 0x0003600906000986 */ /* 0x0001e2000c101924 */
[----:B------:R-:W-:Y:S02]  /*9f00*/  F2FP.TF32.F32.PACK_B R141, R141 ;  /* 0x0000008dff8d723e */ /* 0x000fe400024050ff */
[----:B------:R-:W-:Y:S01]  /*9f10*/  F2FP.TF32.F32.PACK_B R11, R11 ;  /* 0x0000000bff0b723e */ /* 0x000fe200024050ff */
[----:B------:R-:W-:Y:S01]  /*9f20*/  @P4 STG.E desc[UR36][R6.64+0x364], R135 ;  /* 0x0003648706004986 */ /* 0x000fe2000c101924 */
[C---:B------:R-:W-:Y:S02]  /*9f30*/  ISETP.GT.AND P4, PT, R3.reuse, 0xe8, PT ;  /* 0x000000e80300780c */ /* 0x040fe40003f84270 */
[----:B------:R-:W-:Y:S01]  /*9f40*/  F2FP.TF32.F32.PACK_B R143, R143 ;  /* 0x0000008fff8f723e */ /* 0x000fe200024050ff */
[----:B------:R1:W-:Y:S01]  /*9f50*/  @P5 STG.E desc[UR36][R4.64+0x380], R13 ;  /* 0x0003800d04005986 */ /* 0x0003e2000c101924 */
[----:B------:R-:W-:Y:S02]  /*9f60*/  ISETP.GT.AND P5, PT, R3, 0xe9, PT ;  /* 0x000000e90300780c */ /* 0x000fe40003fa4270 */
[----:B------:R-:W-:Y:S01]  /*9f70*/  F2FP.TF32.F32.PACK_B R145, R145 ;  /* 0x00000091ff91723e */ /* 0x000fe200024050ff */
[----:B------:R-:W-:Y:S01]  /*9f80*/  @P3 STG.E desc[UR36][R4.64+0x384], R137 ;  /* 0x0003848904003986 */ /* 0x000fe2000c101924 */
[----:B------:R-:W-:Y:S01]  /*9f90*/  ISETP.GT.AND P3, PT, R0, 0x8, P2 ;  /* 0x000000080000780c */ /* 0x000fe20001764270 */
[----:B0-----:R-:W-:Y:S01]  /*9fa0*/  FMUL R9, R138, R156 ;  /* 0x0000009c8a097220 */ /* 0x001fe20000400000 */
[----:B------:R-:W-:-:S02]  /*9fb0*/  ISETP.GT.AND P2, PT, R0, RZ, P4 ;  /* 0x000000ff0000720c */ /* 0x000fc40002744270 */
[C---:B------:R-:W-:Y:S02]  /*9fc0*/  ISETP.GT.AND P0, PT, R0.reuse, RZ, P5 ;  /* 0x000000ff0000720c */ /* 0x040fe40002f04270 */
[----:B------:R-:W-:Y:S01]  /*9fd0*/  ISETP.GT.AND P4, PT, R0, 0x8, P4 ;  /* 0x000000080000780c */ /* 0x000fe20002784270 */
[----:B-1----:R-:W-:Y:S01]  /*9fe0*/  FMUL R13, R142, R156 ;  /* 0x0000009c8e0d7220 */ /* 0x002fe20000400000 */
[----:B------:R-:W-:Y:S02]  /*9ff0*/  ISETP.GT.AND P5, PT, R0, 0x8, P5 ;  /* 0x000000080000780c */ /* 0x000fe40002fa4270 */
[----:B------:R-:W-:Y:S02]  /*a000*/  F2FP.TF32.F32.PACK_B R9, R9 ;  /* 0x00000009ff09723e */ /* 0x000fe400024050ff */
[----:B------:R-:W-:Y:S02]  /*a010*/  F2FP.TF32.F32.PACK_B R13, R13 ;  /* 0x0000000dff0d723e */ /* 0x000fe400024050ff */
[----:B------:R-:W-:Y:S01]  /*a020*/  F2FP.TF32.F32.PACK_B R147, R147 ;  /* 0x00000093ff93723e */ /* 0x000fe200024050ff */
[----:B------:R0:W-:Y:S01]  /*a030*/  @P1 STG.E desc[UR36][R6.64+0x380], R9 ;  /* 0x0003800906001986 */ /* 0x0001e2000c101924 */
[----:B------:R-:W-:-:S02]  /*a040*/  ISETP.GT.AND P1, PT, R3, 0xf8, PT ;  /* 0x000000f80300780c */ /* 0x000fc40003f24270 */
[----:B------:R-:W-:Y:S01]  /*a050*/  F2FP.TF32.F32.PACK_B R149, R149 ;  /* 0x00000095ff95723e */ /* 0x000fe200024050ff */
[----:B------:R-:W-:Y:S01]  /*a060*/  @P3 STG.E desc[UR36][R6.64+0x384], R139 ;  /* 0x0003848b06003986 */ /* 0x000fe2000c101924 */
[C---:B------:R-:W-:Y:S02]  /*a070*/  ISETP.GT.AND P3, PT, R3.reuse, 0xf0, PT ;  /* 0x000000f00300780c */ /* 0x040fe40003f64270 */
[----:B------:R-:W-:Y:S01]  /*a080*/  F2FP.TF32.F32.PACK_B R151, R151 ;  /* 0x00000097ff97723e */ /* 0x000fe200024050ff */
[----:B------:R1:W-:Y:S01]  /*a090*/  @P2 STG.E desc[UR36][R4.64+0x3a0], R11 ;  /* 0x0003a00b04002986 */ /* 0x0003e2000c101924 */
[----:B------:R-:W-:-:S03]  /*a0a0*/  ISETP.GT.AND P2, PT, R3, 0xf1, PT ;  /* 0x000000f10300780c */ /* 0x000fc60003f44270 */
[----:B------:R-:W-:Y:S01]  /*a0b0*/  @P0 STG.E desc[UR36][R4.64+0x3a4], R141 ;  /* 0x0003a48d04000986 */ /* 0x000fe2000c101924 */
[----:B------:R-:W-:Y:S01]  /*a0c0*/  ISETP.GT.AND P0, PT, R3, 0xf9, PT ;  /* 0x000000f90300780c */ /* 0x000fe20003f04270 */
[-C--:B------:R-:W-:Y:S01]  /*a0d0*/  FMUL R3, R144, R156.reuse ;  /* 0x0000009c90037220 */ /* 0x080fe20000400000 */
[-C--:B0-----:R-:W-:Y:S01]  /*a0e0*/  FMUL R9, R146, R156.reuse ;  /* 0x0000009c92097220 */ /* 0x081fe20000400000 */
[----:B------:R0:W-:Y:S01]  /*a0f0*/  @P4 STG.E desc[UR36][R6.64+0x3a0], R13 ;  /* 0x0003a00d06004986 */ /* 0x0001e2000c101924 */
[C---:B------:R-:W-:Y:S02]  /*a100*/  ISETP.GT.AND P4, PT, R0.reuse, RZ, P2 ;  /* 0x000000ff0000720c */ /* 0x040fe40001784270 */
[----:B------:R-:W-:Y:S01]  /*a110*/  F2FP.TF32.F32.PACK_B R3, R3 ;  /* 0x00000003ff03723e */ /* 0x000fe200024050ff */
[----:B------:R-:W-:Y:S01]  /*a120*/  @P5 STG.E desc[UR36][R6.64+0x3a4], R143 ;  /* 0x0003a48f06005986 */ /* 0x000fe2000c101924 */
[----:B------:R-:W-:Y:S01]  /*a130*/  ISETP.GT.AND P5, PT, R0, RZ, P3 ;  /* 0x000000ff0000720c */ /* 0x000fe20001fa4270 */
[----:B-1----:R-:W-:Y:S01]  /*a140*/  FMUL R11, R148, R156 ;  /* 0x0000009c940b7220 */ /* 0x002fe20000400000 */
[----:B------:R-:W-:-:S02]  /*a150*/  ISETP.GT.AND P3, PT, R0, 0x8, P3 ;  /* 0x000000080000780c */ /* 0x000fc40001f64270 */
[----:B------:R-:W-:Y:S02]  /*a160*/  ISETP.GT.AND P2, PT, R0, 0x8, P2 ;  /* 0x000000080000780c */ /* 0x000fe40001744270 */
[----:B------:R-:W-:Y:S01]  /*a170*/  F2FP.TF32.F32.PACK_B R9, R9 ;  /* 0x00000009ff09723e */ /* 0x000fe200024050ff */
[----:B0-----:R-:W-:Y:S01]  /*a180*/  FMUL R13, R150, R156 ;  /* 0x0000009c960d7220 */ /* 0x001fe20000400000 */
[----:B------:R-:W-:-:S04]  /*a190*/  F2FP.TF32.F32.PACK_B R11, R11 ;  /* 0x0000000bff0b723e */ /* 0x000fc800024050ff */
[----:B------:R-:W-:Y:S01]  /*a1a0*/  F2FP.TF32.F32.PACK_B R13, R13 ;  /* 0x0000000dff0d723e */ /* 0x000fe200024050ff */
[----:B------:R-:W-:Y:S01]  /*a1b0*/  @P5 STG.E desc[UR36][R4.64+0x3c0], R3 ;  /* 0x0003c00304005986 */ /* 0x000fe2000c101924 */
[C---:B------:R-:W-:Y:S02]  /*a1c0*/  ISETP.GT.AND P5, PT, R0.reuse, RZ, P1 ;  /* 0x000000ff0000720c */ /* 0x040fe40000fa4270 */
[C---:B------:R-:W-:Y:S01]  /*a1d0*/  ISETP.GT.AND P1, PT, R0.reuse, 0x8, P1 ;  /* 0x000000080000780c */ /* 0x040fe20000f24270 */
[----:B------:R-:W-:Y:S01]  /*a1e0*/  @P4 STG.E desc[UR36][R4.64+0x3c4], R145 ;  /* 0x0003c49104004986 */ /* 0x000fe2000c101924 */
[C---:B------:R-:W-:Y:S02]  /*a1f0*/  ISETP.GT.AND P4, PT, R0.reuse, RZ, P0 ;  /* 0x000000ff0000720c */ /* 0x040fe40000784270 */
[----:B------:R-:W-:Y:S01]  /*a200*/  ISETP.GT.AND P0, PT, R0, 0x8, P0 ;  /* 0x000000080000780c */ /* 0x000fe20000704270 */
[----:B------:R-:W-:Y:S04]  /*a210*/  @P3 STG.E desc[UR36][R6.64+0x3c0], R9 ;  /* 0x0003c00906003986 */ /* 0x000fe8000c101924 */
[----:B------:R-:W-:Y:S04]  /*a220*/  @P2 STG.E desc[UR36][R6.64+0x3c4], R147 ;  /* 0x0003c49306002986 */ /* 0x000fe8000c101924 */
[----:B------:R-:W-:Y:S04]  /*a230*/  @P5 STG.E desc[UR36][R4.64+0x3e0], R11 ;  /* 0x0003e00b04005986 */ /* 0x000fe8000c101924 */
[----:B------:R0:W-:Y:S02]  /*a240*/  @P4 STG.E desc[UR36][R4.64+0x3e4], R149 ;  /* 0x0003e49504004986 */ /* 0x0001e4000c101924 */
[----:B0-----:R-:W-:-:S02]  /*a250*/  @P1 IMAD.MOV.U32 R4, RZ, RZ, R6 ;  /* 0x000000ffff041224 */ /* 0x001fc400078e0006 */
[----:B------:R-:W-:-:S05]  /*a260*/  @P1 IMAD.MOV.U32 R5, RZ, RZ, R7 ;  /* 0x000000ffff051224 */ /* 0x000fca00078e0007 */
[----:B------:R0:W-:Y:S04]  /*a270*/  @P1 STG.E desc[UR36][R4.64+0x3e0], R13 ;  /* 0x0003e00d04001986 */ /* 0x0001e8000c101924 */
[----:B------:R0:W-:Y:S02]  /*a280*/  @P0 STG.E desc[UR36][R6.64+0x3e4], R151 ;  /* 0x0003e49706000986 */ /* 0x0001e4000c101924 */
.L_x_293:
[----:B------:R-:W-:Y:S05]  /*a290*/  BSYNC B0 ;  /* 0x0000000000007941 */ /* 0x000fea0003800000 */
.L_x_39:
[----:B------:R-:W-:Y:S01]  /*a2a0*/  ULDC UR4, c[0x0][0xc] ;  /* 0x0000030000047ab9 */ /* 0x000fe20000000800 */
[----:B------:R-:W-:Y:S01]  /*a2b0*/  ULDC UR5, c[0x0][0x10] ;  /* 0x0000040000057ab9 */ /* 0x000fe20000000800 */
[----:B0-----:R-:W0:Y:S01]  /*a2c0*/  LDC R3, c[0x0][0x14] ;  /* 0x00000500ff037b82 */ /* 0x001e220000000800 */
[----:B------:R-:W-:Y:S01]  /*a2d0*/  UIMAD.WIDE.U32 UR4, UR4, UR5, URZ ;  /* 0x00000005040472a5 */ /* 0x000fe2000f8e003f */
[----:B------:R-:W-:Y:S01]  /*a2e0*/  PRMT R0, RZ, 0x7610, R0 ;  /* 0x00007610ff007816 */ /* 0x000fe20000000000 */
[----:B------:R-:W-:Y:S02]  /*a2f0*/  IMAD.MOV.U32 R152, RZ, RZ, -0x1 ;  /* 0xffffffffff987424 */ /* 0x000fe400078e00ff */
[----:B------:R-:W-:Y:S02]  /*a300*/  IMAD.MOV.U32 R153, RZ, RZ, -0x1 ;  /* 0xffffffffff997424 */ /* 0x000fe400078e00ff */
[----:B0-----:R-:W-:-:S04]  /*a310*/  IMAD.WIDE.U32 R16, R3, UR4, R16 ;  /* 0x0000000403107c25 */ /* 0x001fc8000f8e0010 */
[----:B------:R-:W-:Y:S01]  /*a320*/  IMAD R3, R3, UR5, RZ ;  /* 0x0000000503037c24 */ /* 0x000fe2000f8e02ff */
[----:B------:R-:W-:Y:S02]  /*a330*/  ULDC.64 UR4, c[0x0][0x650] ;  /* 0x0001940000047ab9 */ /* 0x000fe40000000a00 */
[----:B------:R-:W-:Y:S01]  /*a340*/  ISETP.GE.U32.AND P0, PT, R16, UR4, PT ;  /* 0x0000000410007c0c */ /* 0x000fe2000bf06070 */
[----:B------:R-:W-:-:S05]  /*a350*/  IMAD.IADD R17, R17, 0x1, R3 ;  /* 0x0000000111117824 */ /* 0x000fca00078e0203 */
[----:B------:R-:W-:-:S13]  /*a360*/  ISETP.GE.U32.AND.EX P0, PT, R17, UR5, PT, P0 ;  /* 0x0000000511007c0c */ /* 0x000fda000bf06100 */
[----:B------:R-:W-:Y:S05]  /*a370*/  @P0 BRA `(.L_x_294) ;  /* 0x0000000400640947 */ /* 0x000fea0003800000 */
[----:B------:R-:W0:Y:S01]  /*a380*/  S2R R12, SR_CTAID.X ;  /* 0x00000000000c7919 */ /* 0x000e220000002500 */
[----:B----4-:R-:W4:Y:S01]  /*a390*/  LDC.64 R10, c[0x0][0x628] ;  /* 0x00018a00ff0a7b82 */ /* 0x010f220000000a00 */
[----:B------:R-:W-:Y:S01]  /*a3a0*/  ULDC UR4, c[0x0][0x150] ;  /* 0x0000540000047ab9 */ /* 0x000fe20000000800 */
[----:B-123--:R-:W-:Y:S01]  /*a3b0*/  IMAD.MOV.U32 R8, RZ, RZ, R16 ;  /* 0x000000ffff087224 */ /* 0x00efe200078e0010 */
[----:B------:R-:W1:Y:S01]  /*a3c0*/  S2R R22, SR_CTAID.Y ;  /* 0x0000000000167919 */ /* 0x000e620000002600 */
[----:B------:R-:W-:-:S04]  /*a3d0*/  IMAD.MOV.U32 R9, RZ, RZ, R17 ;  /* 0x000000ffff097224 */ /* 0x000fc800078e0011 */
[----:B------:R-:W2:Y:S08]  /*a3e0*/  LDC R21, c[0x0][0x144] ;  /* 0x00005100ff157b82 */ /* 0x000eb00000000800 */
[----:B------:R-:W3:Y:S08]  /*a3f0*/  LDC R0, c[0x0][0x630] ;  /* 0x00018c00ff007b82 */ /* 0x000ef00000000800 */
[----:B------:R-:W1:Y:S01]  /*a400*/  LDC.64 R14, c[0x0][0x620] ;  /* 0x00018800ff0e7b82 */ /* 0x000e620000000a00 */
[----:B----4-:R-:W-:-:S04]  /*a410*/  ISETP.NE.U32.AND P0, PT, R10, RZ, PT ;  /* 0x000000ff0a00720c */ /* 0x010fc80003f05070 */
[----:B------:R-:W-:Y:S02]  /*a420*/  ISETP.NE.AND.EX P0, PT, R11, RZ, PT, P0 ;  /* 0x000000ff0b00720c */ /* 0x000fe40003f05300 */
[----:B0-----:R-:W-:-:S05]  /*a430*/  I2FP.F32.U32 R3, R12 ;  /* 0x0000000c00037245 */ /* 0x001fca0000201000 */
[----:B------:R-:W-:-:S04]  /*a440*/  FMUL R3, R3, UR4 ;  /* 0x0000000403037c20 */ /* 0x000fc80008400000 */
[----:B------:R0:W4:Y:S02]  /*a450*/  F2I.U32.TRUNC.NTZ R20, R3 ;  /* 0x0000000300147305 */ /* 0x000124000020f000 */
[----:B--23--:R-:W-:Y:S05]  /*a460*/  @!P0 BRA `(.L_x_295) ;  /* 0x0000000000288947 */ /* 0x00cfea0003800000 */
[----:B0-----:R-:W0:Y:S02]  /*a470*/  LDC R3, c[0x0][0x634] ;  /* 0x00018d00ff037b82 */ /* 0x001e240000000800 */
        /* <DEDUP_REMOVED lines=9> */
.L_x_295:
[----:B------:R-:W2:Y:S01]  /*a510*/  LDC.64 R26, c[0x0][0x640] ;  /* 0x00019000ff1a7b82 */ /* 0x000ea20000000a00 */
[-CC-:B------:R-:W-:Y:S01]  /*a520*/  SHF.R.U64 R153, R8, R0.reuse, R9.reuse ;  /* 0x0000000008997219 */ /* 0x180fe20000001209 */
[----:B----4-:R-:W-:Y:S01]  /*a530*/  IMAD.MOV R20, RZ, RZ, -R20 ;  /* 0x000000ffff147224 */ /* 0x010fe200078e0a14 */
[----:B------:R-:W-:Y:S01]  /*a540*/  SHF.R.U32.HI R0, RZ, R0, R9 ;  /* 0x00000000ff007219 */ /* 0x000fe20000011609 */
[----:B------:R-:W-:Y:S01]  /*a550*/  ULDC UR4, c[0x0][0x154] ;  /* 0x0000550000047ab9 */ /* 0x000fe20000000800 */
[----:B0-----:R-:W-:Y:S01]  /*a560*/  IADD3 R3, P0, RZ, -R153, RZ ;  /* 0x80000099ff037210 */ /* 0x001fe20007f1e0ff */
[----:B------:R-:W-:Y:S02]  /*a570*/  IMAD R21, R21, R20, R12 ;  /* 0x0000001415157224 */ /* 0x000fe400078e020c */
[----:B------:R-:W0:Y:S01]  /*a580*/  LDC R6, c[0x0][0x618] ;  /* 0x00018600ff067b82 */ /* 0x000e220000000800 */
[----:B------:R-:W-:Y:S02]  /*a590*/  IMAD.MOV.U32 R7, RZ, RZ, 0x1 ;  /* 0x00000001ff077424 */ /* 0x000fe400078e00ff */
[----:B------:R-:W-:-:S04]  /*a5a0*/  IMAD.X R5, RZ, RZ, ~R0, P0 ;  /* 0x000000ffff057224 */ /* 0x000fc800000e0e00 */
[-C--:B-1----:R-:W-:Y:S01]  /*a5b0*/  IMAD R0, R5, R14.reuse, RZ ;  /* 0x0000000e05007224 */ /* 0x082fe200078e02ff */
[----:B------:R-:W1:Y:S01]  /*a5c0*/  LDC R8, c[0x0][0x608] ;  /* 0x00018200ff087b82 */ /* 0x000e620000000800 */
[----:B------:R-:W-:-:S04]  /*a5d0*/  IMAD.WIDE.U32 R4, R3, R14, R16 ;  /* 0x0000000e03047225 */ /* 0x000fc800078e0010 */
[----:B------:R-:W-:Y:S01]  /*a5e0*/  IMAD R3, R3, R15, R0 ;  /* 0x0000000f03037224 */ /* 0x000fe200078e0200 */
[----:B------:R-:W-:Y:S02]  /*a5f0*/  I2FP.F32.U32 R0, R22 ;  /* 0x0000001600007245 */ /* 0x000fe40000201000 */
[----:B-----5:R-:W3:Y:S01]  /*a600*/  LDC R24, c[0x0][0x658] ;  /* 0x00019600ff187b82 */ /* 0x020ee20000000800 */
[----:B------:R-:W-:Y:S01]  /*a610*/  IMAD.IADD R3, R5, 0x1, R3 ;  /* 0x0000000105037824 */ /* 0x000fe200078e0203 */
[----:B--2---:R-:W-:Y:S01]  /*a620*/  ISETP.NE.U32.AND P0, PT, R26, RZ, PT ;  /* 0x000000ff1a00720c */ /* 0x004fe20003f05070 */
[----:B------:R-:W-:Y:S01]  /*a630*/  FMUL R0, R0, UR4 ;  /* 0x0000000400007c20 */ /* 0x000fe20008400000 */
[----:B------:R-:W-:Y:S02]  /*a640*/  IMAD.MOV.U32 R5, RZ, RZ, -0x1 ;  /* 0xffffffffff057424 */ /* 0x000fe400078e00ff */
[----:B------:R-:W-:Y:S01]  /*a650*/  ISETP.NE.AND.EX P0, PT, R27, RZ, PT, P0 ;  /* 0x000000ff1b00720c */ /* 0x000fe20003f05300 */
[----:B------:R2:W4:Y:S01]  /*a660*/  F2I.U32.TRUNC.NTZ R13, R0 ;  /* 0x00000000000d7305 */ /* 0x000522000020f000 */
[----:B------:R-:W2:Y:S01]  /*a670*/  LDC R15, c[0x0][0x148] ;  /* 0x00005200ff0f7b82 */ /* 0x000ea20000000800 */
[----:B0-----:R-:W-:-:S02]  /*a680*/  SHF.R.U64 R12, R4, R6, R3 ;  /* 0x00000006040c7219 */ /* 0x001fc40000001203 */
[----:B------:R-:W-:-:S05]  /*a690*/  SHF.R.U32.HI R3, RZ, R6, R3 ;  /* 0x00000006ff037219 */ /* 0x000fca0000011603 */
[----:B------:R-:W0:Y:S01]  /*a6a0*/  LDC R20, c[0x0][0x600] ;  /* 0x00018000ff147b82 */ /* 0x000e220000000800 */
[-CC-:B-1----:R-:W-:Y:S02]  /*a6b0*/  SHF.R.U64 R10, R12, R8.reuse, R3.reuse ;  /* 0x000000080c0a7219 */ /* 0x182fe40000001203 */
[----:B------:R-:W-:-:S05]  /*a6c0*/  SHF.R.U32.HI R3, RZ, R8, R3 ;  /* 0x00000008ff037219 */ /* 0x000fca0000011603 */
[----:B------:R-:W1:Y:S01]  /*a6d0*/  LDC R25, c[0x0][0x648] ;  /* 0x00019200ff197b82 */ /* 0x000e620000000800 */
[-C--:B---3--:R-:W-:Y:S02]  /*a6e0*/  SHF.L.U32 R4, R5, R24.reuse, RZ ;  /* 0x0000001805047219 */ /* 0x088fe400000006ff */
[--C-:B------:R-:W-:Y:S02]  /*a6f0*/  SHF.R.U64 R14, R10, R24, R3.reuse ;  /* 0x000000180a0e7219 */ /* 0x100fe40000001203 */
[----:B------:R-:W-:Y:S02]  /*a700*/  LOP3.LUT R23, RZ, R4, RZ, 0x33, !PT ;  /* 0x00000004ff177212 */ /* 0x000fe400078e33ff */
[-C--:B------:R-:W-:Y:S01]  /*a710*/  SHF.R.U32.HI R5, RZ, R24.reuse, R3 ;  /* 0x00000018ff057219 */ /* 0x080fe20000011603 */
[----:B------:R-:W3:Y:S01]  /*a720*/  LDC R28, c[0x0][0x638] ;  /* 0x00018e00ff1c7b82 */ /* 0x000ee20000000800 */
[----:B------:R-:W-:Y:S01]  /*a730*/  SHF.L.U32 R154, R7, R24, RZ ;  /* 0x00000018079a7219 */ /* 0x000fe200000006ff */
[----:B------:R-:W-:-:S06]  /*a740*/  IMAD.MOV.U32 R4, RZ, RZ, R14 ;  /* 0x000000ffff047224 */ /* 0x000fcc00078e000e */
[----:B------:R-:W0:Y:S01]  /*a750*/  LDC R29, c[0x0][0x610] ;  /* 0x00018400ff1d7b82 */ /* 0x000e220000000800 */
[----:B----4-:R-:W-:Y:S05]  /*a760*/  @!P0 BRA `(.L_x_296) ;  /* 0x0000000000288947 */ /* 0x010fea0003800000 */
[----:B------:R-:W4:Y:S02]  /*a770*/  LDC R3, c[0x0][0x64c] ;  /* 0x00019300ff037b82 */ /* 0x000f240000000800 */
[----:B----4-:R-:W-:-:S05]  /*a780*/  IADD3 R3, P0, R14, R3, RZ ;  /* 0x000000030e037210 */ /* 0x010fca0007f1e0ff */
        /* <DEDUP_REMOVED lines=8> */
.L_x_296:
[----:B------:R-:W-:Y:S01]  /*a810*/  ISETP.NE.AND P0, PT, R2, 0x1, PT ;  /* 0x000000010200780c */ /* 0x000fe20003f05270 */
[----:B0-----:R-:W-:Y:S01]  /*a820*/  VIADD R7, R20, 0xffffffff ;  /* 0xffffffff14077836 */ /* 0x001fe20000000000 */
[----:B-12---:R-:W-:Y:S01]  /*a830*/  SHF.R.U64 R0, R4, R25, R5 ;  /* 0x0000001904007219 */ /* 0x006fe20000001205 */
[----:B------:R-:W-:Y:S01]  /*a840*/  IMAD.MOV R13, RZ, RZ, -R13 ;  /* 0x000000ffff0d7224 */ /* 0x000fe200078e0a0d */
[----:B------:R-:W-:Y:S01]  /*a850*/  LOP3.LUT R5, R10, R23, RZ, 0xc0, !PT ;  /* 0x000000170a057212 */ /* 0x000fe200078ec0ff */
[----:B------:R-:W-:Y:S02]  /*a860*/  IMAD.MOV.U32 R4, RZ, RZ, 0x1 ;  /* 0x00000001ff047424 */ /* 0x000fe400078e00ff */
[----:B------:R-:W-:Y:S02]  /*a870*/  IMAD.MOV R3, RZ, RZ, -R0 ;  /* 0x000000ffff037224 */ /* 0x000fe400078e0a00 */
[----:B------:R-:W-:Y:S01]  /*a880*/  IMAD R154, R154, R0, R5 ;  /* 0x000000009a9a7224 */ /* 0x000fe200078e0205 */
[----:B------:R-:W-:Y:S01]  /*a890*/  LOP3.LUT R5, R12, R7, RZ, 0xc0, !PT ;  /* 0x000000070c057212 */ /* 0x000fe200078ec0ff */
[----:B---3--:R-:W-:-:S02]  /*a8a0*/  IMAD R0, R3, R28, R14 ;  /* 0x0000001c03007224 */ /* 0x008fc400078e020e */
[----:B------:R-:W-:Y:S02]  /*a8b0*/  @P0 IMAD R21, R15, R13, R22 ;  /* 0x0000000d0f150224 */ /* 0x000fe400078e0216 */
[----:B------:R-:W-:Y:S01]  /*a8c0*/  IMAD R3, R0, R20, R5 ;  /* 0x0000001400037224 */ /* 0x000fe200078e0205 */
[----:B------:R-:W-:Y:S01]  /*a8d0*/  PRMT R0, R4, 0x7610, R0 ;  /* 0x0000761004007816 */ /* 0x000fe20000000000 */
[----:B------:R-:W-:-:S05]  /*a8e0*/  IMAD R154, R154, R29, R21 ;  /* 0x0000001d9a9a7224 */ /* 0x000fca00078e0215 */
[----:B------:R-:W-:Y:S02]  /*a8f0*/  SEL R152, R3, R154, !P0 ;  /* 0x0000009a03987207 */ /* 0x000fe40004000000 */
[----:B------:R-:W-:-:S07]  /*a900*/  SEL R154, R154, R3, !P0 ;  /* 0x000000039a9a7207 */ /* 0x000fce0004000000 */
.L_x_294:
[----:B------:R-:W-:-:S13]  /*a910*/  LOP3.LUT P0, RZ, R0, 0xff, RZ, 0xc0, !PT ;  /* 0x000000ff00ff7812 */ /* 0x000fda000780c0ff */
[----:B------:R-:W-:Y:S05]  /*a920*/  @P0 BRA `(.L_x_297) ;  /* 0xffffff6400800947 */ /* 0x000fea000383ffff */
[----:B------:R-:W-:Y:S05]  /*a930*/  EXIT ;  /* 0x000000000000794d */ /* 0x000fea0003800000 */
.L_x_3:
[----:B0-----:R-:W-:Y:S01]  /*a940*/  ULDC.64 UR4, c[0x0][0x650] ;  /* 0x0001940000047ab9 */ /* 0x001fe20000000a00 */
        /* <DEDUP_REMOVED lines=25> */
.L_x_299:
[-CC-:B------:R-:W-:Y:S01]  /*aae0*/  SHF.R.U64 R29, R10, R14.reuse, R11.reuse ;  /* 0x0000000e0a1d7219 */ /* 0x180fe2000000120b */
[----:B------:R-:W0:Y:S01]  /*aaf0*/  LDC.64 R22, c[0x0][0x640] ;  /* 0x00019000ff167b82 */ /* 0x000e220000000a00 */
[----:B------:R-:W-:Y:S01]  /*ab00*/  SHF.R.U32.HI R5, RZ, R14, R11 ;  /* 0x0000000eff057219 */ /* 0x000fe2000001160b */
[----:B------:R-:W-:Y:S01]  /*ab10*/  ULDC UR4, c[0x0][0x150] ;  /* 0x0000540000047ab9 */ /* 0x000fe20000000800 */
[----:B------:R-:W-:Y:S02]  /*ab20*/  IADD3 R9, P0, RZ, -R29, RZ ;  /* 0x8000001dff097210 */ /* 0x000fe40007f1e0ff */
[----:B------:R-:W-:-:S03]  /*ab30*/  I2FP.F32.U32 R6, R4 ;  /* 0x0000000400067245 */ /* 0x000fc60000201000 */
[----:B------:R-:W1:Y:S01]  /*ab40*/  LDC R12, c[0x0][0x618] ;  /* 0x00018600ff0c7b82 */ /* 0x000e620000000800 */
[----:B------:R-:W-:Y:S02]  /*ab50*/  IMAD.X R5, RZ, RZ, ~R5, P0 ;  /* 0x000000ffff057224 */ /* 0x000fe400000e0e05 */
[----:B------:R-:W-:Y:S01]  /*ab60*/  FMUL R11, R6, UR4 ;  /* 0x00000004060b7c20 */ /* 0x000fe20008400000 */
[----:B------:R-:W-:Y:S01]  /*ab70*/  IMAD.WIDE.U32 R6, R9, R20, R16 ;  /* 0x0000001409067225 */ /* 0x000fe200078e0010 */
[----:B------:R-:W-:-:S03]  /*ab80*/  ULDC UR4, c[0x0][0x154] ;  /* 0x0000550000047ab9 */ /* 0x000fc60000000800 */
[----:B------:R-:W-:Y:S01]  /*ab90*/  IMAD R8, R5, R20, RZ ;  /* 0x0000001405087224 */ /* 0x000fe200078e02ff */
[----:B------:R-:W2:Y:S01]  /*aba0*/  LDC R13, c[0x0][0x144] ;  /* 0x00005100ff0d7b82 */ /* 0x000ea20000000800 */
[----:B------:R-:W3:Y:S02]  /*abb0*/  F2I.U32.TRUNC.NTZ R11, R11 ;  /* 0x0000000b000b7305 */ /* 0x000ee4000020f000 */
[----:B------:R-:W-:Y:S02]  /*abc0*/  IMAD R5, R9, R21, R8 ;  /* 0x0000001509057224 */ /* 0x000fe400078e0208 */
[----:B------:R-:W-:Y:S02]  /*abd0*/  IMAD.MOV.U32 R8, RZ, RZ, -0x1 ;  /* 0xffffffffff087424 */ /* 0x000fe400078e00ff */
[----:B------:R-:W-:Y:S01]  /*abe0*/  IMAD.IADD R5, R7, 0x1, R5 ;  /* 0x0000000107057824 */ /* 0x000fe200078e0205 */
[----:B------:R-:W4:Y:S01]  /*abf0*/  LDC R20, c[0x0][0x608] ;  /* 0x00018200ff147b82 */ /* 0x000f220000000800 */
[----:B------:R-:W-:-:S02]  /*ac00*/  I2FP.F32.U32 R7, R3 ;  /* 0x0000000300077245 */ /* 0x000fc40000201000 */
[----:B0-----:R-:W-:-:S03]  /*ac10*/  ISETP.NE.U32.AND P0, PT, R22, RZ, PT ;  /* 0x000000ff1600720c */ /* 0x001fc60003f05070 */
[----:B------:R-:W-:Y:S01]  /*ac20*/  FMUL R7, R7, UR4 ;  /* 0x0000000407077c20 */ /* 0x000fe20008400000 */
[----:B------:R-:W-:Y:S01]  /*ac30*/  ISETP.NE.AND.EX P0, PT, R23, RZ, PT, P0 ;  /* 0x000000ff1700720c */ /* 0x000fe20003f05300 */
[----:B------:R-:W0:Y:S01]  /*ac40*/  LDC R9, c[0x0][0x658] ;  /* 0x00019600ff097b82 */ /* 0x000e220000000800 */
[-C--:B-1----:R-:W-:Y:S01]  /*ac50*/  SHF.R.U64 R10, R6, R12.reuse, R5 ;  /* 0x0000000c060a7219 */ /* 0x082fe20000001205 */
[----:B---3--:R-:W-:Y:S01]  /*ac60*/  IMAD.MOV R6, RZ, RZ, -R11 ;  /* 0x000000ffff067224 */ /* 0x008fe200078e0a0b */
[----:B------:R-:W-:Y:S02]  /*ac70*/  SHF.R.U32.HI R5, RZ, R12, R5 ;  /* 0x0000000cff057219 */ /* 0x000fe40000011605 */
[----:B------:R1:W3:Y:S03]  /*ac80*/  F2I.U32.TRUNC.NTZ R12, R7 ;  /* 0x00000007000c7305 */ /* 0x0002e6000020f000 */
[----:B------:R-:W1:Y:S01]  /*ac90*/  LDC R14, c[0x0][0x148] ;  /* 0x00005200ff0e7b82 */ /* 0x000e620000000800 */
[----:B--2---:R-:W-:-:S02]  /*aca0*/  IMAD R31, R13, R6, R4 ;  /* 0x000000060d1f7224 */ /* 0x004fc400078e0204 */
[----:B------:R-:W-:-:S05]  /*acb0*/  IMAD.MOV.U32 R6, RZ, RZ, 0x1 ;  /* 0x00000001ff067424 */ /* 0x000fca00078e00ff */
[----:B------:R-:W2:Y:S01]  /*acc0*/  LDC R21, c[0x0][0x600] ;  /* 0x00018000ff157b82 */ /* 0x000ea20000000800 */
[-CC-:B----4-:R-:W-:Y:S02]  /*acd0*/  SHF.R.U64 R13, R10, R20.reuse, R5.reuse ;  /* 0x000000140a0d7219 */ /* 0x190fe40000001205 */
[----:B------:R-:W-:-:S05]  /*ace0*/  SHF.R.U32.HI R4, RZ, R20, R5 ;  /* 0x00000014ff047219 */ /* 0x000fca0000011605 */
[----:B------:R-:W4:Y:S01]  /*acf0*/  LDC R24, c[0x0][0x648] ;  /* 0x00019200ff187b82 */ /* 0x000f220000000800 */
[-CC-:B0-----:R-:W-:Y:S02]  /*ad00*/  SHF.R.U64 R15, R13, R9.reuse, R4.reuse ;  /* 0x000000090d0f7219 */ /* 0x181fe40000001204 */
[-C--:B------:R-:W-:Y:S02]  /*ad10*/  SHF.L.U32 R8, R8, R9.reuse, RZ ;  /* 0x0000000908087219 */ /* 0x080fe400000006ff */
[-C--:B------:R-:W-:Y:S01]  /*ad20*/  SHF.R.U32.HI R5, RZ, R9.reuse, R4 ;  /* 0x00000009ff057219 */ /* 0x080fe20000011604 */
[----:B------:R-:W-:Y:S01]  /*ad30*/  IMAD.MOV.U32 R4, RZ, RZ, R15 ;  /* 0x000000ffff047224 */ /* 0x000fe200078e000f */
[----:B------:R-:W-:Y:S01]  /*ad40*/  SHF.L.U32 R20, R6, R9, RZ ;  /* 0x0000000906147219 */ /* 0x000fe200000006ff */
[----:B------:R-:W0:Y:S01]  /*ad50*/  LDC R25, c[0x0][0x638] ;  /* 0x00018e00ff197b82 */ /* 0x000e220000000800 */
[----:B------:R-:W-:-:S07]  /*ad60*/  LOP3.LUT R26, RZ, R8, RZ, 0x33, !PT ;  /* 0x00000008ff1a7212 */ /* 0x000fce00078e33ff */
[----:B------:R-:W0:Y:S01]  /*ad70*/  LDC R27, c[0x0][0x610] ;  /* 0x00018400ff1b7b82 */ /* 0x000e220000000800 */
[----:B-1-3--:R-:W-:Y:S05]  /*ad80*/  @!P0 BRA `(.L_x_300) ;  /* 0x0000000000288947 */ /* 0x00afea0003800000 */
[----:B------:R-:W1:Y:S02]  /*ad90*/  LDC R4, c[0x0][0x64c] ;  /* 0x00019300ff047b82 */ /* 0x000e640000000800 */
[----:B-1----:R-:W-:-:S05]  /*ada0*/  IADD3 R9, P0, R15, R4, RZ ;  /* 0x000000040f097210 */ /* 0x002fca0007f1e0ff */
        /* <DEDUP_REMOVED lines=8> */
.L_x_300:
[----:B------:R-:W-:Y:S01]  /*ae30*/  ISETP.NE.AND P0, PT, R2, 0x1, PT ;  /* 0x000000010200780c */ /* 0x000fe20003f05270 */
[----:B--2---:R-:W-:Y:S01]  /*ae40*/  VIADD R7, R21, 0xffffffff ;  /* 0xffffffff15077836 */ /* 0x004fe20000000000 */
[----:B----4-:R-:W-:Y:S01]  /*ae50*/  SHF.R.U64 R5, R4, R24, R5 ;  /* 0x0000001804057219 */ /* 0x010fe20000001205 */
[----:B------:R-:W-:Y:S01]  /*ae60*/  IMAD.MOV R12, RZ, RZ, -R12 ;  /* 0x000000ffff0c7224 */ /* 0x000fe200078e0a0c */
[----:B------:R-:W-:Y:S02]  /*ae70*/  LOP3.LUT R4, R13, R26, RZ, 0xc0, !PT ;  /* 0x0000001a0d047212 */ /* 0x000fe400078ec0ff */
[----:B------:R-:W-:Y:S01]  /*ae80*/  LOP3.LUT R10, R10, R7, RZ, 0xc0, !PT ;  /* 0x000000070a0a7212 */ /* 0x000fe200078ec0ff */
[----:B------:R-:W-:Y:S02]  /*ae90*/  IMAD.MOV R6, RZ, RZ, -R5 ;  /* 0x000000ffff067224 */ /* 0x000fe400078e0a05 */
[----:B------:R-:W-:-:S04]  /*aea0*/  IMAD R4, R20, R5, R4 ;  /* 0x0000000514047224 */ /* 0x000fc800078e0204 */
[----:B------:R-:W-:Y:S02]  /*aeb0*/  @P0 IMAD R31, R14, R12, R3 ;  /* 0x0000000c0e1f0224 */ /* 0x000fe400078e0203 */
[----:B0-----:R-:W-:Y:S02]  /*aec0*/  IMAD R3, R6, R25, R15 ;  /* 0x0000001906037224 */ /* 0x001fe400078e020f */
[----:B------:R-:W-:Y:S02]  /*aed0*/  IMAD R31, R4, R27, R31 ;  /* 0x0000001b041f7224 */ /* 0x000fe400078e021f */
[----:B------:R-:W-:Y:S02]  /*aee0*/  IMAD R4, R3, R21, R10 ;  /* 0x0000001503047224 */ /* 0x000fe400078e020a */
[----:B------:R-:W-:-:S03]  /*aef0*/  IMAD.MOV.U32 R6, RZ, RZ, 0x1 ;  /* 0x00000001ff067424 */ /* 0x000fc600078e00ff */
[----:B------:R-:W-:Y:S02]  /*af00*/  SEL R30, R4, R31, !P0 ;  /* 0x0000001f041e7207 */ /* 0x000fe40004000000 */
[----:B------:R-:W-:-:S07]  /*af10*/  SEL R31, R31, R4, !P0 ;  /* 0x000000041f1f7207 */ /* 0x000fce0004000000 */
.L_x_298:
[----:B------:R-:W-:-:S08]  /*af20*/  NOP ;  /* 0x0000000000007918 */ /* 0x000fd00000000000 */
[----:B------:R-:W0:-:S00]  /*af30*/  USETMAXREG.DEALLOC.CTAPOOL 0x28 ;  /* 0x00000028000079c8 */ /* 0x000e0000080e0500 */
[----:B0-----:R-:W-:-:S13]  /*af40*/  ISETP.NE.AND P0, PT, R0, RZ, PT ;  /* 0x000000ff0000720c */ /* 0x001fda0003f05270 */
[----:B------:R-:W-:Y:S05]  /*af50*/  @P0 EXIT ;  /* 0x000000000000094d */ /* 0x000fea0003800000 */
[----:B------:R-:W-:Y:S01]  /*af60*/  LOP3.LUT P0, RZ, R6, 0xff, RZ, 0xc0, !PT ;  /* 0x000000ff06ff7812 */ /* 0x000fe2000780c0ff */
[----:B------:R-:W-:Y:S02]  /*af70*/  IMAD.MOV.U32 R27, RZ, RZ, 0x1 ;  /* 0x00000001ff1b7424 */ /* 0x000fe400078e00ff */
[----:B------:R-:W-:-:S10]  /*af80*/  IMAD.MOV.U32 R28, RZ, RZ, RZ ;  /* 0x000000ffff1c7224 */ /* 0x000fd400078e00ff */
[----:B------:R-:W-:Y:S05]  /*af90*/  @!P0 BRA `(.L_x_301) ;  /* 0x0000001400108947 */ /* 0x000fea0003800000 */
[----:B------:R-:W0:Y:S01]  /*afa0*/  LDC R0, c[0x0][0x28c] ;  /* 0x0000a300ff007b82 */ /* 0x000e220000000800 */
[----:B------:R-:W-:Y:S01]  /*afb0*/  ULDC UR37, c[0x0][0x658] ;  /* 0x0001960000257ab9 */ /* 0x000fe20000000800 */
[----:B------:R-:W-:Y:S01]  /*afc0*/  UMOV UR5, 0xffffffff ;  /* 0xffffffff00057882 */ /* 0x000fe20000000000 */
[----:B------:R-:W-:Y:S01]  /*afd0*/  ULDC UR4, c[0x0][0xc] ;  /* 0x0000030000047ab9 */ /* 0x000fe20000000800 */
[----:B------:R-:W-:Y:S01]  /*afe0*/  USHF.L.U32 UR38, UR5, UR37, URZ ;  /* 0x0000002505267299 */ /* 0x000fe2000800063f */
[C---:B------:R-:W-:Y:S01]  /*aff0*/  LOP3.LUT P1, RZ, R18.reuse, 0x7f, RZ, 0xc0, !PT ;  /* 0x0000007f12ff7812 */ /* 0x040fe2000782c0ff */
[----:B------:R-:W-:Y:S01]  /*b000*/  UMOV UR6, 0x1 ;  /* 0x0000000100067882 */ /* 0x000fe20000000000 */
[----:B------:R-:W-:Y:S01]  /*b010*/  LOP3.LUT P0, RZ, R18, 0x1f, RZ, 0xc0, !PT ;  /* 0x0000001f12ff7812 */ /* 0x000fe2000780c0ff */
[----:B------:R-:W-:Y:S01]  /*b020*/  ULDC UR5, c[0x0][0x10] ;  /* 0x0000040000057ab9 */ /* 0x000fe20000000800 */
[----:B------:R-:W-:Y:S01]  /*b030*/  USHF.L.U32 UR37, UR6, UR37, URZ ;  /* 0x0000002506257299 */ /* 0x000fe2000800063f */
[----:B------:R-:W-:Y:S01]  /*b040*/  BSSY B7, `(.L_x_301) ;  /* 0x0000139000077945 */ /* 0x000fe20003800000 */
[----:B------:R-:W-:Y:S01]  /*b050*/  UIMAD.WIDE.U32 UR4, UR4, UR5, URZ ;  /* 0x00000005040472a5 */ /* 0x000fe2000f8e003f */
[----:B------:R-:W-:Y:S01]  /*b060*/  PLOP3.LUT P0, PT, P0, P1, PT, 0x8a, 0x0 ;  /* 0x000000000000781c */ /* 0x000fe20000703172 */
[----:B------:R-:W-:Y:S01]  /*b070*/  ULDC UR6, c[0x0][0x14] ;  /* 0x0000050000067ab9 */ /* 0x000fe20000000800 */
[----:B------:R-:W-:Y:S01]  /*b080*/  P2R R4, PR, RZ, 0x2 ;  /* 0x00000002ff047803 */ /* 0x000fe20000000000 */
[----:B------:R-:W-:Y:S01]  /*b090*/  UIMAD.WIDE.U32 UR54, UR4, UR6, URZ ;  /* 0x00000006043672a5 */ /* 0x000fe2000f8e003f */
[----:B------:R-:W-:Y:S01]  /*b0a0*/  IMAD.MOV.U32 R24, RZ, RZ, 0x1 ;  /* 0x00000001ff187424 */ /* 0x000fe200078e00ff */
[----:B------:R-:W-:Y:S01]  /*b0b0*/  UIMAD UR45, UR5, UR6, URZ ;  /* 0x00000006052d72a4 */ /* 0x000fe2000f8e023f */
[----:B------:R-:W-:Y:S01]  /*b0c0*/  LOP3.LUT R26, R19, 0x2, RZ, 0xfc, !PT ;  /* 0x00000002131a7812 */ /* 0x000fe200078efcff */
[----:B------:R-:W-:Y:S01]  /*b0d0*/  IMAD.MOV.U32 R27, RZ, RZ, 0x1 ;  /* 0x00000001ff1b7424 */ /* 0x000fe200078e00ff */
[----:B------:R-:W-:Y:S01]  /*b0e0*/  P2R R32, PR, RZ, 0x1 ;  /* 0x00000001ff207803 */ /* 0x000fe20000000000 */
[----:B------:R-:W-:Y:S01]  /*b0f0*/  IMAD.MOV.U32 R28, RZ, RZ, RZ ;  /* 0x000000ffff1c7224 */ /* 0x000fe200078e00ff */
[----:B------:R-:W-:Y:S01]  /*b100*/  ULDC UR39, c[0x0][0x600] ;  /* 0x0001800000277ab9 */ /* 0x000fe20000000800 */
[----:B------:R-:W-:Y:S01]  /*b110*/  ULOP3.LUT UR38, URZ, UR38, URZ, 0x33, !UPT ;  /* 0x000000263f267292 */ /* 0x000fe2000f8e333f */
[----:B0-----:R-:W-:Y:S01]  /*b120*/  VIADD R0, R0, 0x1f ;  /* 0x0000001f00007836 */ /* 0x001fe20000000000 */
[----:B------:R-:W-:-:S02]  /*b130*/  UIADD3 UR39, UR39, -0x1, URZ ;  /* 0xffffffff27277890 */ /* 0x000fc4000fffe03f */
[----:B------:R-:W-:Y:S02]  /*b140*/  UIADD3 UR45, UR55, UR45, URZ ;  /* 0x0000002d372d7290 */ /* 0x000fe4000fffe03f */
[----:B------:R-:W-:Y:S01]  /*b150*/  SHF.R.S32.HI R3, RZ, 0x1f, R0 ;  /* 0x0000001fff037819 */ /* 0x000fe20000011400 */
[----:B------:R-:W-:-:S03]  /*b160*/  ULDC.64 UR46, c[0x0][0x198] ;  /* 0x00006600002e7ab9 */ /* 0x000fc60000000a00 */
[----:B------:R-:W-:-:S04]  /*b170*/  LEA.HI R3, R3, R0, RZ, 0x5 ;  /* 0x0000000003037211 */ /* 0x000fc800078f28ff */
[----:B------:R-:W-:-:S05]  /*b180*/  SHF.R.S32.HI R25, RZ, 0x5, R3 ;  /* 0x00000005ff197819 */ /* 0x000fca0000011403 */
[----:B------:R-:W-:-:S07]  /*b190*/  VIADD R23, R25, 0x1 ;  /* 0x0000000119177836 */ /* 0x000fce0000000000 */
.L_x_315:
[----:B------:R-:W-:-:S03]  /*b1a0*/  UMOV UR4, 0xffffffff ;  /* 0xffffffff00047882 */ /* 0x000fc60000000000 */
[----:B------:R-:W-:Y:S05]  /*b1b0*/  BRA.DIV UR4, `(.L_x_302) ;  /* 0x0000001604a07947 */ /* 0x000fea000b800000 */
[----:B------:R-:W-:-:S13]  /*b1c0*/  ELECT P6, URZ, PT ;  /* 0x00000000003f782f */ /* 0x000fda00038c0000 */
.L_x_328:
[----:B------:R-:W-:Y:S04]  /*b1d0*/  BSSY B6, `(.L_x_303) ;  /* 0x00000ad000067945 */ /* 0x000fe80003800000 */
[----:B------:R-:W-:Y:S05]  /*b1e0*/  @!P6 BRA `(.L_x_304) ;  /* 0x0000000800ace947 */ /* 0x000fea0003800000 */
[----:B------:R-:W0:Y:S01]  /*b1f0*/  S2R R3, SR_CgaCtaId ;  /* 0x0000000000037919 */ /* 0x000e220000008800 */
[----:B------:R-:W-:-:S04]  /*b200*/  MOV R22, 0x400 ;  /* 0x0000040000167802 */ /* 0x000fc80000000f00 */
[----:B0-----:R-:W-:-:S05]  /*b210*/  LEA R22, R3, R22, 0x18 ;  /* 0x0000001603167211 */ /* 0x001fca00078ec0ff */
[----:B------:R-:W-:-:S05]  /*b220*/  VIADD R0, R22, 0x800 ;  /* 0x0000080016007836 */ /* 0x000fca0000000000 */
[----:B------:R-:W-:-:S13]  /*b230*/  LOP3.LUT P0, RZ, R0, 0x9f, RZ, 0xc0, !PT ;  /* 0x0000009f00ff7812 */ /* 0x000fda000780c0ff */
[----:B------:R-:W-:Y:S05]  /*b240*/  @!P0 BRA `(.L_x_305) ;  /* 0x0000000000408947 */ /* 0x000fea0003800000 */
[----:B------:R-:W-:Y:S01]  /*b250*/  MOV R14, 0x0 ;  /* 0x00000000000e7802 */ /* 0x000fe20000000f00 */
[----:B------:R-:W-:Y:S01]  /*b260*/  ULDC.64 UR4, c[0x4][0x70] ;  /* 0x01001c0000047ab9 */ /* 0x000fe20000000a00 */
[----:B------:R-:W-:Y:S01]  /*b270*/  ULDC.64 UR6, c[0x4][0x8] ;  /* 0x0100020000067ab9 */ /* 0x000fe20000000a00 */
[----:B------:R-:W-:Y:S02]  /*b280*/  IMAD.U32 R4, RZ, RZ, UR4 ;  /* 0x00000004ff047e24 */ /* 0x000fe4000f8e00ff */
[----:B------:R-:W-:Y:S01]  /*b290*/  IMAD.U32 R5, RZ, RZ, UR5 ;  /* 0x00000005ff057e24 */ /* 0x000fe2000f8e00ff */
[----:B------:R-:W0:Y:S01]  /*b2a0*/  LDC.64 R14, c[0x4][R14] ;  /* 0x010000000e0e7b82 */ /* 0x000e220000000a00 */
[----:B------:R-:W-:Y:S01]  /*b2b0*/  ULDC.64 UR4, c[0x4][0x78] ;  /* 0x01001e0000047ab9 */ /* 0x000fe20000000a00 */
[----:B------:R-:W-:Y:S02]  /*b2c0*/  IMAD.U32 R10, RZ, RZ, UR6 ;  /* 0x00000006ff0a7e24 */ /* 0x000fe4000f8e00ff */
[----:B------:R-:W-:-:S02]  /*b2d0*/  IMAD.U32 R6, RZ, RZ, UR4 ;  /* 0x00000004ff067e24 */ /* 0x000fc4000f8e00ff */
[----:B------:R-:W-:Y:S02]  /*b2e0*/  IMAD.U32 R7, RZ, RZ, UR5 ;  /* 0x00000005ff077e24 */ /* 0x000fe4000f8e00ff */
[----:B------:R-:W-:Y:S02]  /*b2f0*/  IMAD.U32 R11, RZ, RZ, UR7 ;  /* 0x00000007ff0b7e24 */ /* 0x000fe4000f8e00ff */
[----:B------:R-:W-:Y:S02]  /*b300*/  IMAD.MOV.U32 R8, RZ, RZ, 0x70 ;  /* 0x00000070ff087424 */ /* 0x000fe400078e00ff */
[----:B------:R-:W-:Y:S02]  /*b310*/  IMAD.MOV.U32 R12, RZ, RZ, 0x1 ;  /* 0x00000001ff0c7424 */ /* 0x000fe400078e00ff */
[----:B------:R-:W-:-:S07]  /*b320*/  IMAD.MOV.U32 R13, RZ, RZ, RZ ;  /* 0x000000ffff0d7224 */ /* 0x000fce00078e00ff */
[----:B------:R-:W-:-:S07]  /*b330*/  LEPC R20, `(.L_x_305) ;  /* 0x000000001014794e */ /* 0x000fce0000000000 */
[----:B0-----:R-:W-:Y:S05]  /*b340*/  CALL.ABS.NOINC R14 ;  /* 0x000000000e007343 */ /* 0x001fea0003c00000 */
.L_x_305:
        /* <DEDUP_REMOVED lines=19> */
.L_x_306:
[----:B------:R-:W0:Y:S02]  /*b480*/  LDC R0, c[0x0][0x28c] ;  /* 0x0000a300ff007b82 */ /* 0x000e240000000800 */
[----:B0-----:R-:W-:-:S13]  /*b490*/  ISETP.GE.AND P0, PT, R0, 0x1, PT ;  /* 0x000000010000780c */ /* 0x001fda0003f06270 */
[----:B------:R-:W-:Y:S05]  /*b4a0*/  @!P0 BRA `(.L_x_304) ;  /* 0x0000000400fc8947 */ /* 0x000fea0003800000 */
[----:B------:R-:W-:Y:S02]  /*b4b0*/  IMAD.SHL.U32 R31, R31, 0x80, RZ ;  /* 0x000000801f1f7824 */ /* 0x000fe400078e00ff */
[----:B------:R-:W-:Y:S02]  /*b4c0*/  IMAD.SHL.U32 R30, R30, 0x100, RZ ;  /* 0x000001001e1e7824 */ /* 0x000fe400078e00ff */
[----:B------:R-:W-:Y:S02]  /*b4d0*/  IMAD.MOV.U32 R6, RZ, RZ, RZ ;  /* 0x000000ffff067224 */ /* 0x000fe400078e00ff */
[----:B------:R-:W-:Y:S02]  /*b4e0*/  IMAD.MOV.U32 R0, RZ, RZ, R23 ;  /* 0x000000ffff007224 */ /* 0x000fe400078e0017 */
[----:B------:R-:W-:Y:S02]  /*b4f0*/  IMAD.MOV.U32 R3, RZ, RZ, R27 ;  /* 0x000000ffff037224 */ /* 0x000fe400078e001b */
[----:B------:R-:W-:-:S02]  /*b500*/  IMAD.MOV.U32 R5, RZ, RZ, R28 ;  /* 0x000000ffff057224 */ /* 0x000fc400078e001c */
[C---:B------:R-:W-:Y:S02]  /*b510*/  VIADD R7, R31.reuse, 0x8 ;  /* 0x000000081f077836 */ /* 0x040fe40000000000 */
[C---:B------:R-:W-:Y:S02]  /*b520*/  VIADD R8, R31.reuse, 0x10 ;  /* 0x000000101f087836 */ /* 0x040fe40000000000 */
[C---:B------:R-:W-:Y:S02]  /*b530*/  VIADD R9, R31.reuse, 0x18 ;  /* 0x000000181f097836 */ /* 0x040fe40000000000 */
[C---:B------:R-:W-:Y:S02]  /*b540*/  VIADD R10, R31.reuse, 0x20 ;  /* 0x000000201f0a7836 */ /* 0x040fe40000000000 */
[C---:B------:R-:W-:Y:S02]  /*b550*/  VIADD R11, R31.reuse, 0x28 ;  /* 0x000000281f0b7836 */ /* 0x040fe40000000000 */
[----:B------:R-:W-:-:S02]  /*b560*/  VIADD R12, R31, 0x30 ;  /* 0x000000301f0c7836 */ /* 0x000fc40000000000 */
        /* <DEDUP_REMOVED lines=8> */
[----:B------:R-:W-:-:S07]  /*b5f0*/  VIADD R36, R31, 0x78 ;  /* 0x000000781f247836 */ /* 0x000fce0000000000 */
.L_x_310:
[----:B------:R-:W-:Y:S01]  /*b600*/  IMAD R4, R5, 0x8, R22 ;  /* 0x0000000805047824 */ /* 0x000fe200078e0216 */
[----:B------:R-:W-:-:S04]  /*b610*/  SHF.L.U32 R37, R3, 0x1f, RZ ;  /* 0x0000001f03257819 */ /* 0x000fc800000006ff */
[----:B------:R-:W0:Y:S02]  /*b620*/  SYNCS.PHASECHK.TRANS64.TRYWAIT P0, [R4+URZ+0x20], R37 ;  /* 0x00002025040075a7 */ /* 0x000e24000800017f */
[----:B0-----:R-:W-:Y:S05]  /*b630*/  @!P0 BRA `(.L_x_307) ;  /* 0x0000001000a08947 */ /* 0x001fea0003800000 */
.L_x_329:
[----:B------:R-:W-:-:S13]  /*b640*/  LOP3.LUT P0, RZ, R18, 0x7f, RZ, 0xc0, !PT ;  /* 0x0000007f12ff7812 */ /* 0x000fda000780c0ff */
[----:B0-----:R-:W0:Y:S02]  /*b650*/  @!P0 LDC R37, c[0x0][0x500] ;  /* 0x00014000ff258b82 */ /* 0x001e240000000800 */
[----:B0-----:R0:W-:Y:S02]  /*b660*/  @!P0 SYNCS.ARRIVE.TRANS64 RZ, [R4+URZ], R37 ;  /* 0x0000002504ff89a7 */ /* 0x0011e4000800003f */
[----:B0-----:R-:W-:-:S04]  /*b670*/  PRMT R37, R26, 0x9910, RZ ;  /* 0x000099101a257816 */ /* 0x001fc800000000ff */
[----:B------:R-:W-:-:S13]  /*b680*/  ISETP.NE.AND P0, PT, R37, 0x2, PT ;  /* 0x000000022500780c */ /* 0x000fda0003f05270 */
[----:B------:R-:W-:Y:S05]  /*b690*/  @P0 BRA `(.L_x_308) ;  /* 0x0000000000040947 */ /* 0x000fea0003800000 */
[----:B------:R-:W-:Y:S01]  /*b6a0*/  BPT.TRAP 0x1 ;  /* 0x000000040000795c */ /* 0x000fe20000300000 */
.L_x_308:
[----:B------:R-:W-:-:S13]  /*b6b0*/  ISETP.NE.AND P0, PT, R32, RZ, PT ;  /* 0x000000ff2000720c */ /* 0x000fda0003f05270 */
[----:B------:R-:W-:Y:S05]  /*b6c0*/  @P0 BRA `(.L_x_309) ;  /* 0x0000000000040947 */ /* 0x000fea0003800000 */
[----:B------:R-:W-:Y:S01]  /*b6d0*/  BPT.TRAP 0x1 ;  /* 0x000000040000795c */ /* 0x000fe20000300000 */
.L_x_309:
[----:B------:R-:W-:Y:S01]  /*b6e0*/  R2UR UR41, R4 ;  /* 0x00000000042972ca */ /* 0x000fe200000e0000 */
[--C-:B------:R-:W-:Y:S01]  /*b6f0*/  IMAD R4, R5, 0x4000, R22.reuse ;  /* 0x0000400005047824 */ /* 0x100fe200078e0216 */
[----:B------:R-:W-:Y:S01]  /*b700*/  R2UR UR43, R6 ;  /* 0x00000000062b72ca */ /* 0x000fe200000e0000 */
[----:B------:R-:W-:Y:S01]  /*b710*/  UIADD3 UR14, UP0, UR46, 0xf0, URZ ;  /* 0x000000f02e0e7890 */ /* 0x000fe2000ff1e03f */
[----:B------:R-:W-:Y:S01]  /*b720*/  R2UR UR44, R29 ;  /* 0x000000001d2c72ca */ /* 0x000fe200000e0000 */
[----:B------:R-:W-:Y:S01]  /*b730*/  UMOV UR6, 0x0 ;  /* 0x0000000000067882 */ /* 0x000fe20000000000 */
[----:B------:R-:W-:Y:S01]  /*b740*/  R2UR UR5, R4 ;  /* 0x00000000040572ca */ /* 0x000fe200000e0000 */
[----:B------:R-:W-:Y:S01]  /*b750*/  UIADD3.X UR15, URZ, UR47, URZ, UP0, !UPT ;  /* 0x0000002f3f0f7290 */ /* 0x000fe200087fe43f */
[----:B------:R-:W-:Y:S01]  /*b760*/  R2UR UR42, R31 ;  /* 0x000000001f2a72ca */ /* 0x000fe200000e0000 */
[----:B------:R-:W-:Y:S01]  /*b770*/  UMOV UR7, 0x10000000 ;  /* 0x1000000000077882 */ /* 0x000fe20000000000 */
[----:B------:R-:W-:Y:S01]  /*b780*/  R2UR UR34, R7 ;  /* 0x00000000072272ca */ /* 0x000fe200000e0000 */
[----:B------:R-:W-:Y:S01]  /*b790*/  IMAD R4, R5, 0x8000, R22 ;  /* 0x0000800005047824 */ /* 0x000fe200078e0216 */
[----:B------:R-:W-:Y:S01]  /*b7a0*/  R2UR UR26, R8 ;  /* 0x00000000081a72ca */ /* 0x000fe200000e0000 */
[----:B------:R-:W-:Y:S01]  /*b7b0*/  UMOV UR33, UR41 ;  /* 0x0000002900217c82 */ /* 0x000fe20008000000 */
[----:B------:R-:W-:Y:S01]  /*b7c0*/  R2UR UR18, R9 ;  /* 0x00000000091272ca */ /* 0x000fe200000e0000 */
[----:B------:R-:W-:Y:S01]  /*b7d0*/  UMOV UR35, UR43 ;  /* 0x0000002b00237c82 */ /* 0x000fe20008000000 */
[----:B------:R-:W-:Y:S01]  /*b7e0*/  R2UR UR10, R10 ;  /* 0x000000000a0a72ca */ /* 0x000fe200000e0000 */
[----:B------:R-:W-:Y:S01]  /*b7f0*/  UMOV UR36, UR44 ;  /* 0x0000002c00247c82 */ /* 0x000fe20008000000 */
[----:B------:R-:W-:Y:S01]  /*b800*/  R2UR UR58, R11 ;  /* 0x000000000b3a72ca */ /* 0x000fe200000e0000 */
[----:B------:R-:W-:Y:S01]  /*b810*/  UIADD3 UR40, UR5, 0x800, URZ ;  /* 0x0000080005287890 */ /* 0x000fe2000fffe03f */
[----:B------:R-:W-:Y:S01]  /*b820*/  R2UR UR50, R12 ;  /* 0x000000000c3272ca */ /* 0x000fe200000e0000 */
[----:B------:R-:W-:Y:S01]  /*b830*/  UIADD3 UR32, UR5, 0xc00, URZ ;  /* 0x00000c0005207890 */ /* 0x000fe2000fffe03f */
[----:B------:R-:W-:Y:S01]  /*b840*/  R2UR UR4, R4 ;  /* 0x00000000040472ca */ /* 0x000fe200000e0000 */
[----:B------:R-:W-:Y:S01]  /*b850*/  UIADD3 UR24, UR5, 0x1000, URZ ;  /* 0x0000100005187890 */ /* 0x000fe2000fffe03f */
[----:B------:R-:W-:Y:S01]  /*b860*/  VIADD R0, R0, 0xffffffff ;  /* 0xffffffff00007836 */ /* 0x000fe20000000000 */
[----:B------:R-:W-:Y:S01]  /*b870*/  UIADD3 UR16, UR5, 0x1400, URZ ;  /* 0x0000140005107890 */ /* 0x000fe2000fffe03f */
[----:B------:R-:W-:Y:S01]  /*b880*/  VIADD R5, R5, 0x1 ;  /* 0x0000000105057836 */ /* 0x000fe20000000000 */
[----:B------:R-:W-:Y:S01]  /*b890*/  UIADD3 UR8, UR5, 0x1800, URZ ;  /* 0x0000180005087890 */ /* 0x000fe2000fffe03f */
[----:B------:R0:W-:Y:S01]  /*b8a0*/  UTMALDG.3D [UR40], [UR14], desc[UR6] ;  /* 0x000006280e0075b4 */ /* 0x0001e20008011000 */
[----:B------:R-:W-:Y:S01]  /*b8b0*/  UMOV UR25, UR41 ;  /* 0x0000002900197c82 */ /* 0x000fe20008000000 */
[----:B------:R-:W-:Y:S01]  /*b8c0*/  UMOV UR27, UR43 ;  /* 0x0000002b001b7c82 */ /* 0x000fe20008000000 */
[----:B------:R-:W-:Y:S01]  /*b8d0*/  UMOV UR28, UR44 ;  /* 0x0000002c001c7c82 */ /* 0x000fe20008000000 */
[----:B------:R-:W-:Y:S01]  /*b8e0*/  UMOV UR17, UR41 ;  /* 0x0000002900117c82 */ /* 0x000fe20008000000 */
[----:B------:R-:W-:Y:S01]  /*b8f0*/  UMOV UR19, UR43 ;  /* 0x0000002b00137c82 */ /* 0x000fe20008000000 */
[----:B------:R-:W-:Y:S01]  /*b900*/  UMOV UR20, UR44 ;  /* 0x0000002c00147c82 */ /* 0x000fe20008000000 */
[----:B------:R-:W-:Y:S01]  /*b910*/  UMOV UR9, UR41 ;  /* 0x0000002900097c82 */ /* 0x000fe20008000000 */
[----:B------:R1:W-:Y:S01]  /*b920*/  UTMALDG.3D [UR32], [UR14], desc[UR6] ;  /* 0x000006200e0075b4 */ /* 0x0003e20008011000 */
[----:B------:R-:W-:Y:S01]  /*b930*/  UMOV UR11, UR43 ;  /* 0x0000002b000b7c82 */ /* 0x000fe20008000000 */
[----:B------:R-:W-:Y:S01]  /*b940*/  UMOV UR12, UR44 ;  /* 0x0000002c000c7c82 */ /* 0x000fe20008000000 */
[----:B------:R-:W-:Y:S01]  /*b950*/  UIADD3 UR56, UR5, 0x1c00, URZ ;  /* 0x00001c0005387890 */ /* 0x000fe2000fffe03f */
[----:B------:R-:W-:Y:S01]  /*b960*/  ISETP.GT.AND P1, PT, R0, 0x1, PT ;  /* 0x000000010000780c */ /* 0x000fe20003f24270 */
[----:B------:R-:W-:Y:S01]  /*b970*/  UIADD3 UR48, UR5, 0x2000, URZ ;  /* 0x0000200005307890 */ /* 0x000fe2000fffe03f */
[----:B------:R-:W-:Y:S01]  /*b980*/  ISETP.NE.AND P0, PT, R5, 0x4, PT ;  /* 0x000000040500780c */ /* 0x000fe20003f05270 */
[----:B------:R-:W-:Y:S01]  /*b990*/  UMOV UR57, UR41 ;  /* 0x0000002900397c82 */ /* 0x000fe20008000000 */
[----:B------:R2:W-:Y:S01]  /*b9a0*/  UTMALDG.3D [UR24], [UR14], desc[UR6] ;  /* 0x000006180e0075b4 */ /* 0x0005e20008011000 */
[----:B------:R-:W-:Y:S01]  /*b9b0*/  UMOV UR59, UR43 ;  /* 0x0000002b003b7c82 */ /* 0x000fe20008000000 */
[----:B------:R-:W-:Y:S01]  /*b9c0*/  UMOV UR60, UR44 ;  /* 0x0000002c003c7c82 */ /* 0x000fe20008000000 */
[----:B------:R-:W-:Y:S01]  /*b9d0*/  UMOV UR49, UR41 ;  /* 0x0000002900317c82 */ /* 0x000fe20008000000 */
[----:B------:R-:W-:Y:S01]  /*b9e0*/  UMOV UR51, UR43 ;  /* 0x0000002b00337c82 */ /* 0x000fe20008000000 */
[----:B------:R-:W-:Y:S01]  /*b9f0*/  UMOV UR52, UR44 ;  /* 0x0000002c00347c82 */ /* 0x000fe20008000000 */
[----:B------:R-:W-:Y:S01]  /*ba00*/  UIADD3 UR22, UP0, UR46, 0x1f0, URZ ;  /* 0x000001f02e167890 */ /* 0x000fe2000ff1e03f */
[----:B------:R-:W-:Y:S01]  /*ba10*/  SEL R4, RZ, 0x1, P0 ;  /* 0x00000001ff047807 */ /* 0x000fe20000000000 */
[----:B------:R3:W-:Y:S01]  /*ba20*/  UTMALDG.3D [UR16], [UR14], desc[UR6] ;  /* 0x000006100e0075b4 */ /* 0x0007e20008011000 */
[----:B0-----:R-:W-:Y:S01]  /*ba30*/  R2UR UR42, R13 ;  /* 0x000000000d2a72ca */ /* 0x001fe200000e0000 */
[----:B------:R-:W-:Y:S01]  /*ba40*/  UIADD3 UR40, UR5, 0x2400, URZ ;  /* 0x0000240005287890 */ /* 0x000fe2000fffe03f */
[----:B------:R-:W-:Y:S01]  /*ba50*/  LOP3.LUT R3, R3, R4, RZ, 0x3c, !PT ;  /* 0x0000000403037212 */ /* 0x000fe200078e3cff */
[----:B------:R-:W-:Y:S01]  /*ba60*/  UIADD3.X UR23, URZ, UR47, URZ, UP0, !UPT ;  /* 0x0000002f3f177290 */ /* 0x000fe200087fe43f */
[----:B------:R-:W-:Y:S01]  /*ba70*/  VIADD R6, R6, 0x20 ;  /* 0x0000002006067836 */ /* 0x000fe20000000000 */
[----:B------:R-:W-:-:S02]  /*ba80*/  SEL R5, R5, RZ, P0 ;  /* 0x000000ff05057207 */ /* 0x000fc40000000000 */
[----:B-1----:R-:W-:Y:S01]  /*ba90*/  R2UR UR34, R14 ;  /* 0x000000000e2272ca */ /* 0x002fe200000e0000 */
[----:B------:R0:W-:Y:S01]  /*baa0*/  UTMALDG.3D [UR8], [UR14], desc[UR6] ;  /* 0x000006080e0075b4 */ /* 0x0001e20008011000 */
[----:B------:R-:W-:Y:S01]  /*bab0*/  UIADD3 UR32, UR5, 0x2800, URZ ;  /* 0x0000280005207890 */ /* 0x000fe2000fffe03f */
[----:B--2---:R-:W-:Y:S01]  /*bac0*/  R2UR UR26, R15 ;  /* 0x000000000f1a72ca */ /* 0x004fe200000e0000 */
[----:B------:R-:W-:Y:S01]  /*bad0*/  UIADD3 UR24, UR5, 0x2c00, URZ ;  /* 0x00002c0005187890 */ /* 0x000fe2000fffe03f */
[----:B------:R-:W-:Y:S01]  /*bae0*/  UTMALDG.3D [UR56], [UR14], desc[UR6] ;  /* 0x000006380e0075b4 */ /* 0x000fe20008011000 */
[----:B---3--:R-:W-:Y:S01]  /*baf0*/  R2UR UR18, R20 ;  /* 0x00000000141272ca */ /* 0x008fe200000e0000 */
[----:B------:R-:W-:Y:S01]  /*bb00*/  UIADD3 UR16, UR5, 0x3000, URZ ;  /* 0x0000300005107890 */ /* 0x000fe2000fffe03f */
[----:B------:R-:W-:Y:S01]  /*bb10*/  UTMALDG.3D [UR48], [UR14], desc[UR6] ;  /* 0x000006300e0075b4 */ /* 0x000fe20008011000 */
[----:B0-----:R-:W-:Y:S01]  /*bb20*/  R2UR UR10, R21 ;  /* 0x00000000150a72ca */ /* 0x001fe200000e0000 */
[----:B------:R-:W-:Y:S01]  /*bb30*/  UIADD3 UR8, UR5, 0x3400, URZ ;  /* 0x0000340005087890 */ /* 0x000fe2000fffe03f */
[----:B------:R0:W-:Y:S02]  /*bb40*/  UTMALDG.3D [UR40], [UR14], desc[UR6] ;  /* 0x000006280e0075b4 */ /* 0x0001e40008011000 */
[----:B------:R1:W-:Y:S03]  /*bb50*/  UTMALDG.3D [UR32], [UR14], desc[UR6] ;  /* 0x000006200e0075b4 */ /* 0x0003e60008011000 */
[----:B------:R2:W-:Y:S01]  /*bb60*/  UTMALDG.3D [UR24], [UR14], desc[UR6] ;  /* 0x000006180e0075b4 */ /* 0x0005e20008011000 */
[----:B0-----:R-:W-:-:S02]  /*bb70*/  R2UR UR42, R33 ;  /* 0x00000000212a72ca */ /* 0x001fc400000e0000 */
[----:B------:R0:W-:Y:S01]  /*bb80*/  UTMALDG.3D [UR16], [UR14], desc[UR6] ;  /* 0x000006100e0075b4 */ /* 0x0001e20008011000 */
[----:B------:R-:W-:Y:S01]  /*bb90*/  UIADD3 UR40, UR5, 0x3800, URZ ;  /* 0x0000380005287890 */ /* 0x000fe2000fffe03f */
[----:B-1----:R-:W-:Y:S01]  /*bba0*/  R2UR UR34, R34 ;  /* 0x00000000222272ca */ /* 0x002fe200000e0000 */
[----:B------:R1:W-:Y:S01]  /*bbb0*/  UTMALDG.3D [UR8], [UR14], desc[UR6] ;  /* 0x000006080e0075b4 */ /* 0x0003e20008011000 */
[----:B------:R-:W-:Y:S01]  /*bbc0*/  UIADD3 UR32, UR5, 0x3c00, URZ ;  /* 0x00003c0005207890 */ /* 0x000fe2000fffe03f */
[----:B--2---:R-:W-:Y:S01]  /*bbd0*/  R2UR UR26, R35 ;  /* 0x00000000231a72ca */ /* 0x004fe200000e0000 */
[----:B------:R-:W-:-:S05]  /*bbe0*/  UIADD3 UR24, UR5, 0x4000, URZ ;  /* 0x0000400005187890 */ /* 0x000fca000fffe03f */
[----:B------:R2:W-:Y:S01]  /*bbf0*/  UTMALDG.3D [UR40], [UR14], desc[UR6] ;  /* 0x000006280e0075b4 */ /* 0x0005e20008011000 */
[----:B0-----:R-:W-:Y:S01]  /*bc00*/  R2UR UR18, R36 ;  /* 0x00000000241272ca */ /* 0x001fe200000e0000 */
[----:B------:R-:W-:Y:S02]  /*bc10*/  UIADD3 UR16, UR5, 0x4400, URZ ;  /* 0x0000440005107890 */ /* 0x000fe4000fffe03f */
[----:B------:R2:W-:Y:S01]  /*bc20*/  UTMALDG.3D [UR32], [UR14], desc[UR6] ;  /* 0x000006200e0075b4 */ /* 0x0005e20008011000 */
[----:B-1----:R-:W-:Y:S01]  /*bc30*/  R2UR UR11, R30 ;  /* 0x000000001e0b72ca */ /* 0x002fe200000e0000 */
[----:B------:R-:W-:Y:S01]  /*bc40*/  UIADD3 UR8, UR4, 0x10800, URZ ;  /* 0x0001080004087890 */ /* 0x000fe2000fffe03f */
[----:B------:R2:W-:Y:S01]  /*bc50*/  UTMALDG.3D [UR24], [UR14], desc[UR6] ;  /* 0x000006180e0075b4 */ /* 0x0005e20008011000 */
[----:B------:R-:W-:-:S06]  /*bc60*/  UMOV UR10, UR43 ;  /* 0x0000002b000a7c82 */ /* 0x000fcc0008000000 */
[----:B------:R2:W-:Y:S04]  /*bc70*/  UTMALDG.3D [UR16], [UR14], desc[UR6] ;  /* 0x000006100e0075b4 */ /* 0x0005e80008011000 */
[----:B------:R2:W-:Y:S02]  /*bc80*/  UTMALDG.3D [UR8], [UR22], desc[UR6] ;  /* 0x00000608160075b4 */ /* 0x0005e40008011000 */
[----:B--2---:R-:W-:Y:S05]  /*bc90*/  @P1 BRA `(.L_x_310) ;  /* 0xfffffff800581947 */ /* 0x004fea000383ffff */
.L_x_304:
[----:B------:R-:W-:Y:S05]  /*bca0*/  BSYNC B6 ;  /* 0x0000000000067941 */ /* 0x000fea0003800000 */
.L_x_303:
[----:B------:R-:W-:Y:S01]  /*bcb0*/  LOP3.LUT P1, RZ, R24, 0xff, RZ, 0xc0, !PT ;  /* 0x000000ff18ff7812 */ /* 0x000fe2000782c0ff */
[----:B------:R-:W-:Y:S01]  /*bcc0*/  IMAD.IADD R28, R25, 0x1, R28 ;  /* 0x00000001191c7824 */ /* 0x000fe200078e021c */
[----:B------:R-:W-:Y:S01]  /*bcd0*/  IADD3 R16, P2, R16, UR54, RZ ;  /* 0x0000003610107c10 */ /* 0x000fe2000ff5e0ff */
[----:B------:R-:W-:Y:S01]  /*bce0*/  ULDC.64 UR4, c[0x0][0x650] ;  /* 0x0001940000047ab9 */ /* 0x000fe20000000a00 */
[----:B------:R-:W-:Y:S01]  /*bcf0*/  BSSY B0, `(.L_x_311) ;  /* 0x000006b000007945 */ /* 0x000fe20003800000 */
[----:B------:R-:W-:Y:S01]  /*bd00*/  IMAD.MOV.U32 R31, RZ, RZ, -0x1 ;  /* 0xffffffffff1f7424 */ /* 0x000fe200078e00ff */
[----:B------:R-:W-:Y:S01]  /*bd10*/  SHF.R.U32.HI R0, RZ, 0x2, R28 ;  /* 0x00000002ff007819 */ /* 0x000fe2000001161c */
[----:B------:R-:W-:Y:S01]  /*bd20*/  IMAD.MOV.U32 R30, RZ, RZ, -0x1 ;  /* 0xffffffffff1e7424 */ /* 0x000fe200078e00ff */
[----:B------:R-:W-:Y:S01]  /*bd30*/  ISETP.GT.U32.AND P0, PT, R28, 0x3, PT ;  /* 0x000000031c00780c */ /* 0x000fe20003f04070 */
[----:B------:R-:W-:Y:S01]  /*bd40*/  IMAD.MOV.U32 R29, RZ, RZ, -0x1 ;  /* 0xffffffffff1d7424 */ /* 0x000fe200078e00ff */
[----:B------:R-:W-:-:S02]  /*bd50*/  LOP3.LUT R0, R0, 0x1, RZ, 0xc0, !PT ;  /* 0x0000000100007812 */ /* 0x000fc400078ec0ff */
[----:B------:R-:W-:Y:S01]  /*bd60*/  ISETP.LT.U32.AND P0, PT, R25, 0x4, P0 ;  /* 0x000000041900780c */ /* 0x000fe20000701070 */
[----:B------:R-:W0:Y:S01]  /*bd70*/  @P1 S2R R4, SR_CgaCtaId ;  /* 0x0000000000041919 */ /* 0x000e220000008800 */
[----:B------:R-:W-:Y:S02]  /*bd80*/  @P1 MOV R3, 0x400 ;  /* 0x0000040000031802 */ /* 0x000fe40000000f00 */
[----:B------:R-:W-:Y:S02]  /*bd90*/  IADD3.X R17, R17, UR45, RZ, P2, !PT ;  /* 0x0000002d11117c10 */ /* 0x000fe400097fe4ff */
[----:B------:R-:W-:Y:S02]  /*bda0*/  ISETP.GE.U32.AND P2, PT, R16, UR4, PT ;  /* 0x0000000410007c0c */ /* 0x000fe4000bf46070 */
[----:B------:R-:W-:Y:S02]  /*bdb0*/  LOP3.LUT R28, R28, 0x3, RZ, 0xc0, !PT ;  /* 0x000000031c1c7812 */ /* 0x000fe400078ec0ff */
[----:B------:R-:W-:-:S02]  /*bdc0*/  PRMT R24, RZ, 0x7610, R24 ;  /* 0x00007610ff187816 */ /* 0x000fc40000000018 */
[----:B0-----:R-:W-:-:S04]  /*bdd0*/  @P1 LEA R3, R4, R3, 0x18 ;  /* 0x0000000304031211 */ /* 0x001fc800078ec0ff */
[----:B------:R0:W-:Y:S01]  /*bde0*/  @P1 SYNCS.ARRIVE.TRANS64.A1T0 RZ, [R3+URZ+0x58], RZ ;  /* 0x000058ff03ff19a7 */ /* 0x0001e2000810003f */
[----:B------:R-:W-:Y:S02]  /*bdf0*/  ISETP.NE.U32.AND P1, PT, R0, 0x1, PT ;  /* 0x000000010000780c */ /* 0x000fe40003f25070 */
[----:B------:R-:W-:Y:S02]  /*be00*/  SEL R0, RZ, 0x1, !P0 ;  /* 0x00000001ff007807 */ /* 0x000fe40004000000 */
[----:B------:R-:W-:Y:S02]  /*be10*/  ISETP.GE.U32.AND.EX P0, PT, R17, UR5, PT, P2 ;  /* 0x0000000511007c0c */ /* 0x000fe4000bf06120 */
[----:B------:R-:W-:-:S04]  /*be20*/  ISETP.GT.U32.AND P1, PT, R25, 0x3, !P1 ;  /* 0x000000031900780c */ /* 0x000fc80004f24070 */
[----:B0-----:R-:W-:-:S04]  /*be30*/  SEL R3, RZ, 0x1, !P1 ;  /* 0x00000001ff037807 */ /* 0x001fc80004800000 */
[--C-:B------:R-:W-:Y:S02]  /*be40*/  LOP3.LUT R27, R3, R27, R0.reuse, 0x96, !PT ;  /* 0x0000001b031b7212 */ /* 0x100fe400078e9600 */
[----:B------:R-:W-:Y:S01]  /*be50*/  PRMT R0, RZ, 0x7610, R0 ;  /* 0x00007610ff007816 */ /* 0x000fe20000000000 */
[----:B------:R-:W-:Y:S06]  /*be60*/  @P0 BRA `(.L_x_312) ;  /* 0x00000004004c0947 */ /* 0x000fec0003800000 */
[----:B------:R-:W-:Y:S01]  /*be70*/  ULDC.64 UR4, c[0x0][0x628] ;  /* 0x00018a0000047ab9 */ /* 0x000fe20000000a00 */
[----:B------:R-:W0:Y:S01]  /*be80*/  S2R R10, SR_CTAID.X ;  /* 0x00000000000a7919 */ /* 0x000e220000002500 */
[----:B------:R-:W-:Y:S01]  /*be90*/  ISETP.NE.U32.AND P0, PT, RZ, UR4, PT ;  /* 0x00000004ff007c0c */ /* 0x000fe2000bf05070 */
[----:B------:R-:W-:Y:S01]  /*bea0*/  ULDC UR7, c[0x0][0x630] ;  /* 0x00018c0000077ab9 */ /* 0x000fe20000000800 */
[----:B------:R-:W-:Y:S01]  /*beb0*/  IMAD.MOV.U32 R4, RZ, RZ, R16 ;  /* 0x000000ffff047224 */ /* 0x000fe200078e0010 */
[----:B------:R-:W1:Y:S01]  /*bec0*/  S2R R0, SR_CTAID.Y ;  /* 0x0000000000007919 */ /* 0x000e620000002600 */
[----:B------:R-:W-:Y:S01]  /*bed0*/  ISETP.NE.AND.EX P0, PT, RZ, UR5, PT, P0 ;  /* 0x00000005ff007c0c */ /* 0x000fe2000bf05300 */
[----:B------:R-:W-:-:S12]  /*bee0*/  IMAD.MOV.U32 R5, RZ, RZ, R17 ;  /* 0x000000ffff057224 */ /* 0x000fd800078e0011 */
[----:B------:R-:W-:Y:S05]  /*bef0*/  @!P0 BRA `(.L_x_313) ;  /* 0x0000000000288947 */ /* 0x000fea0003800000 */
[----:B------:R-:W-:Y:S02]  /*bf00*/  ULDC UR6, c[0x0][0x634] ;  /* 0x00018d0000067ab9 */ /* 0x000fe40000000800 */
[----:B------:R-:W-:-:S05]  /*bf10*/  IADD3 R9, P0, R16, UR6, RZ ;  /* 0x0000000610097c10 */ /* 0x000fca000ff1e0ff */
[----:B------:R-:W-:-:S04]  /*bf20*/  IMAD.X R3, RZ, RZ, R17, P0 ;  /* 0x000000ffff037224 */ /* 0x000fc800000e0611 */
[----:B------:R-:W-:-:S04]  /*bf30*/  IMAD.WIDE.U32 R6, R3, UR4, RZ ;  /* 0x0000000403067c25 */ /* 0x000fc8000f8e00ff */
[----:B------:R-:W-:-:S04]  /*bf40*/  IMAD.WIDE.U32 R6, P0, R9, UR5, R6 ;  /* 0x0000000509067c25 */ /* 0x000fc8000f800006 */
[----:B------:R-:W-:-:S04]  /*bf50*/  IMAD.WIDE.U32 R8, R9, UR4, RZ ;  /* 0x0000000409087c25 */ /* 0x000fc8000f8e00ff */
[----:B------:R-:W-:Y:S01]  /*bf60*/  IMAD.X R5, RZ, RZ, RZ, P0 ;  /* 0x000000ffff057224 */ /* 0x000fe200000e06ff */
[----:B------:R-:W-:Y:S01]  /*bf70*/  IADD3 RZ, P0, R9, R6, RZ ;  /* 0x0000000609ff7210 */ /* 0x000fe20007f1e0ff */
[----:B------:R-:W-:-:S04]  /*bf80*/  IMAD.MOV.U32 R4, RZ, RZ, R7 ;  /* 0x000000ffff047224 */ /* 0x000fc800078e0007 */
[----:B------:R-:W-:-:S08]  /*bf90*/  IMAD.WIDE.U32.X R4, R3, UR5, R4, P0 ;  /* 0x0000000503047c25 */ /* 0x000fd000080e0404 */
.L_x_313:
[--C-:B------:R-:W-:Y:S01]  /*bfa0*/  SHF.R.U64 R29, R4, UR7, R5.reuse ;  /* 0x00000007041d7c19 */ /* 0x100fe20008001205 */
[----:B------:R-:W-:Y:S01]  /*bfb0*/  ULDC.64 UR4, c[0x0][0x620] ;  /* 0x0001880000047ab9 */ /* 0x000fe20000000a00 */
[----:B------:R-:W-:Y:S01]  /*bfc0*/  SHF.R.U32.HI R3, RZ, UR7, R5 ;  /* 0x00000007ff037c19 */ /* 0x000fe20008011605 */
[----:B------:R-:W2:Y:S01]  /*bfd0*/  LDC R15, c[0x0][0x144] ;  /* 0x00005100ff0f7b82 */ /* 0x000ea20000000800 */
[----:B------:R-:W-:Y:S01]  /*bfe0*/  IADD3 R6, P0, RZ, -R29, RZ ;  /* 0x8000001dff067210 */ /* 0x000fe20007f1e0ff */
[----:B------:R-:W-:Y:S01]  /*bff0*/  ULDC.64 UR8, c[0x0][0x640] ;  /* 0x0001900000087ab9 */ /* 0x000fe20000000a00 */
[----:B0-----:R-:W-:Y:S01]  /*c000*/  I2FP.F32.U32 R7, R10 ;  /* 0x0000000a00077245 */ /* 0x001fe20000201000 */
[----:B------:R-:W-:Y:S02]  /*c010*/  ULDC UR6, c[0x0][0x608] ;  /* 0x0001820000067ab9 */ /* 0x000fe40000000800 */
[----:B------:R-:W-:Y:S01]  /*c020*/  IMAD.X R3, RZ, RZ, ~R3, P0 ;  /* 0x000000ffff037224 */ /* 0x000fe200000e0e03 */
[----:B------:R-:W-:Y:S01]  /*c030*/  ISETP.NE.U32.AND P0, PT, RZ, UR8, PT ;  /* 0x00000008ff007c0c */ /* 0x000fe2000bf05070 */
[----:B------:R-:W-:Y:S01]  /*c040*/  IMAD.WIDE.U32 R4, R6, UR4, R16 ;  /* 0x0000000406047c25 */ /* 0x000fe2000f8e0010 */
[----:B------:R-:W0:Y:S02]  /*c050*/  LDC R9, c[0x0][0x148] ;  /* 0x00005200ff097b82 */ /* 0x000e240000000800 */
[----:B------:R-:W-:Y:S01]  /*c060*/  ISETP.NE.AND.EX P0, PT, RZ, UR9, PT, P0 ;  /* 0x00000009ff007c0c */ /* 0x000fe2000bf05300 */
[----:B------:R-:W-:Y:S01]  /*c070*/  IMAD R3, R3, UR4, RZ ;  /* 0x0000000403037c24 */ /* 0x000fe2000f8e02ff */
[----:B------:R-:W-:-:S02]  /*c080*/  ULDC UR4, c[0x0][0x150] ;  /* 0x0000540000047ab9 */ /* 0x000fc40000000800 */
[----:B------:R-:W-:Y:S01]  /*c090*/  FMUL R7, R7, UR4 ;  /* 0x0000000407077c20 */ /* 0x000fe20008400000 */
[----:B------:R-:W-:Y:S01]  /*c0a0*/  IMAD R3, R6, UR5, R3 ;  /* 0x0000000506037c24 */ /* 0x000fe2000f8e0203 */
[----:B------:R-:W-:Y:S01]  /*c0b0*/  ULDC UR4, c[0x0][0x618] ;  /* 0x0001860000047ab9 */ /* 0x000fe20000000800 */
[----:B------:R-:W-:Y:S02]  /*c0c0*/  ULDC UR5, c[0x0][0x154] ;  /* 0x0000550000057ab9 */ /* 0x000fe40000000800 */
[----:B------:R-:W-:Y:S01]  /*c0d0*/  IMAD.IADD R5, R5, 0x1, R3 ;  /* 0x0000000105057824 */ /* 0x000fe200078e0203 */
[----:B------:R-:W3:Y:S04]  /*c0e0*/  F2I.U32.TRUNC.NTZ R7, R7 ;  /* 0x0000000700077305 */ /* 0x000ee8000020f000 */
[----:B------:R-:W-:-:S02]  /*c0f0*/  SHF.R.U64 R3, R4, UR4, R5 ;  /* 0x0000000404037c19 */ /* 0x000fc40008001205 */
[----:B-1----:R-:W-:-:S05]  /*c100*/  I2FP.F32.U32 R4, R0 ;  /* 0x0000000000047245 */ /* 0x002fca0000201000 */
[----:B------:R-:W-:Y:S01]  /*c110*/  FMUL R12, R4, UR5 ;  /* 0x00000005040c7c20 */ /* 0x000fe20008400000 */
[----:B------:R-:W-:Y:S01]  /*c120*/  SHF.R.U32.HI R4, RZ, UR4, R5 ;  /* 0x00000004ff047c19 */ /* 0x000fe20008011605 */
[----:B------:R-:W-:Y:S01]  /*c130*/  ULDC UR4, c[0x0][0x658] ;  /* 0x0001960000047ab9 */ /* 0x000fe20000000800 */
[----:B---3--:R-:W-:Y:S02]  /*c140*/  IMAD.MOV R7, RZ, RZ, -R7 ;  /* 0x000000ffff077224 */ /* 0x008fe400078e0a07 */
[--C-:B------:R-:W-:Y:S01]  /*c150*/  SHF.R.U64 R11, R3, UR6, R4.reuse ;  /* 0x00000006030b7c19 */ /* 0x100fe20008001204 */
[----:B------:R-:W1:Y:S01]  /*c160*/  F2I.U32.TRUNC.NTZ R12, R12 ;  /* 0x0000000c000c7305 */ /* 0x000e62000020f000 */
[----:B------:R-:W-:Y:S01]  /*c170*/  SHF.R.U32.HI R4, RZ, UR6, R4 ;  /* 0x00000006ff047c19 */ /* 0x000fe20008011604 */
[----:B--2---:R-:W-:-:S03]  /*c180*/  IMAD R10, R15, R7, R10 ;  /* 0x000000070f0a7224 */ /* 0x004fc600078e020a */
[--C-:B------:R-:W-:Y:S02]  /*c190*/  SHF.R.U64 R8, R11, UR4, R4.reuse ;  /* 0x000000040b087c19 */ /* 0x100fe40008001204 */
[----:B------:R-:W-:-:S03]  /*c1a0*/  SHF.R.U32.HI R13, RZ, UR4, R4 ;  /* 0x00000004ff0d7c19 */ /* 0x000fc60008011604 */
[----:B------:R-:W-:Y:S02]  /*c1b0*/  IMAD.MOV.U32 R4, RZ, RZ, R8 ;  /* 0x000000ffff047224 */ /* 0x000fe400078e0008 */
[----:B------:R-:W-:Y:S01]  /*c1c0*/  IMAD.MOV.U32 R5, RZ, RZ, R13 ;  /* 0x000000ffff057224 */ /* 0x000fe200078e000d */
[----:B01----:R-:W-:Y:S06]  /*c1d0*/  @!P0 BRA `(.L_x_314) ;  /* 0x0000000000288947 */ /* 0x003fec0003800000 */
[----:B------:R-:W-:Y:S02]  /*c1e0*/  ULDC UR4, c[0x0][0x64c] ;  /* 0x0001930000047ab9 */ /* 0x000fe40000000800 */
[----:B------:R-:W-:-:S05]  /*c1f0*/  IADD3 R5, P0, R8, UR4, RZ ;  /* 0x0000000408057c10 */ /* 0x000fca000ff1e0ff */
[----:B------:R-:W-:-:S04]  /*c200*/  IMAD.X R13, RZ, RZ, R13, P0 ;  /* 0x000000ffff0d7224 */ /* 0x000fc800000e060d */
[----:B------:R-:W-:-:S04]  /*c210*/  IMAD.WIDE.U32 R6, R13, UR8, RZ ;  /* 0x000000080d067c25 */ /* 0x000fc8000f8e00ff */
[----:B------:R-:W-:-:S04]  /*c220*/  IMAD.WIDE.U32 R6, P0, R5, UR9, R6 ;  /* 0x0000000905067c25 */ /* 0x000fc8000f800006 */
[----:B------:R-:W-:-:S04]  /*c230*/  IMAD.WIDE.U32 R4, R5, UR8, RZ ;  /* 0x0000000805047c25 */ /* 0x000fc8000f8e00ff */
[----:B------:R-:W-:Y:S01]  /*c240*/  IMAD.MOV.U32 R4, RZ, RZ, R7 ;  /* 0x000000ffff047224 */ /* 0x000fe200078e0007 */
[----:B------:R-:W-:Y:S01]  /*c250*/  IADD3 RZ, P1, R5, R6, RZ ;  /* 0x0000000605ff7210 */ /* 0x000fe20007f3e0ff */
[----:B------:R-:W-:-:S04]  /*c260*/  IMAD.X R5, RZ, RZ, RZ, P0 ;  /* 0x000000ffff057224 */ /* 0x000fc800000e06ff */
[----:B------:R-:W-:-:S08]  /*c270*/  IMAD.WIDE.U32.X R4, R13, UR9, R4, P1 ;  /* 0x000000090d047c25 */ /* 0x000fd000088e0404 */
.L_x_314:
[----:B------:R-:W-:Y:S01]  /*c280*/  ISETP.NE.AND P0, PT, R2, 0x1, PT ;  /* 0x000000010200780c */ /* 0x000fe20003f05270 */
[----:B------:R-:W-:Y:S01]  /*c290*/  ULDC UR4, c[0x0][0x648] ;  /* 0x0001920000047ab9 */ /* 0x000fe20000000800 */
[----:B------:R-:W-:Y:S01]  /*c2a0*/  LOP3.LUT R11, R11, UR38, RZ, 0xc0, !PT ;  /* 0x000000260b0b7c12 */ /* 0x000fe2000f8ec0ff */
[----:B------:R-:W-:Y:S01]  /*c2b0*/  IMAD.MOV R12, RZ, RZ, -R12 ;  /* 0x000000ffff0c7224 */ /* 0x000fe200078e0a0c */
[----:B------:R-:W-:Y:S01]  /*c2c0*/  SHF.R.U64 R4, R4, UR4, R5 ;  /* 0x0000000404047c19 */ /* 0x000fe20008001205 */
[----:B------:R-:W-:Y:S01]  /*c2d0*/  ULDC UR4, c[0x0][0x638] ;  /* 0x00018e0000047ab9 */ /* 0x000fe20000000800 */
[----:B------:R-:W-:Y:S01]  /*c2e0*/  LOP3.LUT R31, R3, UR39, RZ, 0xc0, !PT ;  /* 0x00000027031f7c12 */ /* 0x000fe2000f8ec0ff */
[----:B------:R-:W-:Y:S02]  /*c2f0*/  ULDC UR5, c[0x0][0x610] ;  /* 0x0001840000057ab9 */ /* 0x000fe40000000800 */
[----:B------:R-:W-:Y:S02]  /*c300*/  IMAD.MOV R5, RZ, RZ, -R4 ;  /* 0x000000ffff057224 */ /* 0x000fe400078e0a04 */
[----:B------:R-:W-:-:S02]  /*c310*/  IMAD R11, R4, UR37, R11 ;  /* 0x00000025040b7c24 */ /* 0x000fc4000f8e020b */
[----:B------:R-:W-:Y:S02]  /*c320*/  @P0 IMAD R10, R9, R12, R0 ;  /* 0x0000000c090a0224 */ /* 0x000fe400078e0200 */
[----:B------:R-:W-:Y:S01]  /*c330*/  IMAD R8, R5, UR4, R8 ;  /* 0x0000000405087c24 */ /* 0x000fe2000f8e0208 */
[----:B------:R-:W-:Y:S01]  /*c340*/  ULDC UR4, c[0x0][0x600] ;  /* 0x0001800000047ab9 */ /* 0x000fe20000000800 */
[----:B------:R-:W-:Y:S02]  /*c350*/  IMAD R10, R11, UR5, R10 ;  /* 0x000000050b0a7c24 */ /* 0x000fe4000f8e020a */
[----:B------:R-:W-:Y:S02]  /*c360*/  IMAD R31, R8, UR4, R31 ;  /* 0x00000004081f7c24 */ /* 0x000fe4000f8e021f */
[----:B------:R-:W-:-:S03]  /*c370*/  IMAD.MOV.U32 R0, RZ, RZ, 0x1 ;  /* 0x00000001ff007424 */ /* 0x000fc600078e00ff */
[----:B------:R-:W-:Y:S02]  /*c380*/  SEL R30, R31, R10, !P0 ;  /* 0x0000000a1f1e7207 */ /* 0x000fe40004000000 */
[----:B------:R-:W-:-:S07]  /*c390*/  SEL R31, R10, R31, !P0 ;  /* 0x0000001f0a1f7207 */ /* 0x000fce0004000000 */
.L_x_312:
[----:B------:R-:W-:Y:S05]  /*c3a0*/  BSYNC B0 ;  /* 0x0000000000007941 */ /* 0x000fea0003800000 */
.L_x_311:
[----:B------:R-:W-:-:S13]  /*c3b0*/  LOP3.LUT P0, RZ, R0, 0xff, RZ, 0xc0, !PT ;  /* 0x000000ff00ff7812 */ /* 0x000fda000780c0ff */
[----:B------:R-:W-:Y:S05]  /*c3c0*/  @P0 BRA `(.L_x_315) ;  /* 0xffffffec00740947 */ /* 0x000fea000383ffff */
[----:B------:R-:W-:Y:S05]  /*c3d0*/  BSYNC B7 ;  /* 0x0000000000077941 */ /* 0x000fea0003800000 */
.L_x_301:
[----:B------:R-:W-:-:S03]  /*c3e0*/  UMOV UR4, 0xffffffff ;  /* 0xffffffff00047882 */ /* 0x000fc60000000000 */
[----:B------:R-:W-:Y:S05]  /*c3f0*/  BRA.DIV UR4, `(.L_x_316) ;  /* 0x0000000604447947 */ /* 0x000fea000b800000 */
[----:B------:R-:W-:-:S13]  /*c400*/  ELECT P6, URZ, PT ;  /* 0x00000000003f782f */ /* 0x000fda00038c0000 */
.L_x_332:
[----:B------:R-:W-:Y:S04]  /*c410*/  BSSY B0, `(.L_x_317) ;  /* 0x000002b000007945 */ /* 0x000fe80003800000 */
[----:B------:R-:W-:Y:S05]  /*c420*/  @!P6 BRA `(.L_x_318) ;  /* 0x0000000000a4e947 */ /* 0x000fea0003800000 */
[----:B------:R-:W-:-:S04]  /*c430*/  LOP3.LUT R19, R19, 0x2, RZ, 0xfc, !PT ;  /* 0x0000000213137812 */ /* 0x000fc800078efcff */
[----:B------:R-:W-:-:S13]  /*c440*/  ISETP.NE.AND P0, PT, R19, 0x3, PT ;  /* 0x000000031300780c */ /* 0x000fda0003f05270 */
[----:B------:R-:W-:Y:S05]  /*c450*/  @!P0 BRA `(.L_x_319) ;  /* 0x0000000000048947 */ /* 0x000fea0003800000 */
[----:B------:R-:W-:Y:S01]  /*c460*/  BPT.TRAP 0x1 ;  /* 0x000000040000795c */ /* 0x000fe20000300000 */
.L_x_319:
[----:B------:R-:W0:Y:S01]  /*c470*/  S2R R3, SR_CgaCtaId ;  /* 0x0000000000037919 */ /* 0x000e220000008800 */
[----:B------:R-:W-:Y:S02]  /*c480*/  MOV R0, 0x400 ;  /* 0x0000040000007802 */ /* 0x000fe40000000f00 */
[----:B------:R-:W-:Y:S02]  /*c490*/  SHF.L.U32 R2, R27, 0x1f, RZ ;  /* 0x0000001f1b027819 */ /* 0x000fe400000006ff */
[----:B0-----:R-:W-:-:S05]  /*c4a0*/  LEA R3, R3, R0, 0x18 ;  /* 0x0000000003037211 */ /* 0x001fca00078ec0ff */
[----:B------:R-:W-:-:S04]  /*c4b0*/  VIADD R3, R3, 0x20 ;  /* 0x0000002003037836 */ /* 0x000fc80000000000 */
[C---:B------:R-:W-:Y:S02]  /*c4c0*/  IMAD R5, R28.reuse, 0x8, R3 ;  /* 0x000000081c057824 */ /* 0x040fe400078e0203 */
[----:B------:R-:W-:Y:S02]  /*c4d0*/  VIADD R28, R28, 0x1 ;  /* 0x000000011c1c7836 */ /* 0x000fe40000000000 */
[----:B------:R-:W0:Y:S03]  /*c4e0*/  SYNCS.PHASECHK.TRANS64.TRYWAIT P0, [R5+URZ], R2 ;  /* 0x00000002050075a7 */ /* 0x000e26000800017f */
[----:B------:R-:W-:-:S04]  /*c4f0*/  ISETP.NE.AND P1, PT, R28, 0x4, PT ;  /* 0x000000041c00780c */ /* 0x000fc80003f25270 */
[----:B------:R-:W-:Y:S02]  /*c500*/  SEL R0, RZ, 0x1, P1 ;  /* 0x00000001ff007807 */ /* 0x000fe40000800000 */
[----:B------:R-:W-:Y:S02]  /*c510*/  SEL R28, R28, RZ, P1 ;  /* 0x000000ff1c1c7207 */ /* 0x000fe40000800000 */
[----:B------:R-:W-:-:S03]  /*c520*/  LOP3.LUT R27, R27, R0, RZ, 0x3c, !PT ;  /* 0x000000001b1b7212 */ /* 0x000fc600078e3cff */
[----:B------:R-:W-:Y:S01]  /*c530*/  IMAD R7, R28, 0x8, R3 ;  /* 0x000000081c077824 */ /* 0x000fe200078e0203 */
[----:B------:R-:W-:Y:S01]  /*c540*/  SHF.L.U32 R4, R27, 0x1f, RZ ;  /* 0x0000001f1b047819 */ /* 0x000fe200000006ff */
[----:B0-----:R-:W-:Y:S06]  /*c550*/  @!P0 BRA `(.L_x_320) ;  /* 0x00000004000c8947 */ /* 0x001fec0003800000 */
.L_x_333:
[----:B------:R-:W1:Y:S01]  /*c560*/  SYNCS.PHASECHK.TRANS64.TRYWAIT P0, [R7+URZ], R4 ;  /* 0x00000004070075a7 */ /* 0x000e62000800017f */
[----:B------:R-:W-:-:S05]  /*c570*/  VIADD R0, R28, 0x1 ;  /* 0x000000011c007836 */ /* 0x000fca0000000000 */
[----:B------:R-:W-:-:S04]  /*c580*/  ISETP.NE.AND P1, PT, R0, 0x4, PT ;  /* 0x000000040000780c */ /* 0x000fc80003f25270 */
[----:B0-----:R-:W-:Y:S02]  /*c590*/  SEL R2, RZ, 0x1, P1 ;  /* 0x00000001ff027807 */ /* 0x001fe40000800000 */
[----:B------:R-:W-:Y:S02]  /*c5a0*/  SEL R0, R0, RZ, P1 ;  /* 0x000000ff00007207 */ /* 0x000fe40000800000 */
[----:B------:R-:W-:-:S03]  /*c5b0*/  LOP3.LUT R27, R27, R2, RZ, 0x3c, !PT ;  /* 0x000000021b1b7212 */ /* 0x000fc600078e3cff */
[----:B------:R-:W-:Y:S01]  /*c5c0*/  IMAD R6, R0, 0x8, R3 ;  /* 0x0000000800067824 */ /* 0x000fe200078e0203 */
[----:B------:R-:W-:Y:S01]  /*c5d0*/  SHF.L.U32 R5, R27, 0x1f, RZ ;  /* 0x0000001f1b057819 */ /* 0x000fe200000006ff */
[----:B-1----:R-:W-:Y:S06]  /*c5e0*/  @!P0 BRA `(.L_x_321) ;  /* 0x0000000000fc8947 */ /* 0x002fec0003800000 */
.L_x_334:
[----:B------:R-:W1:Y:S01]  /*c5f0*/  SYNCS.PHASECHK.TRANS64.TRYWAIT P0, [R6+URZ], R5 ;  /* 0x00000005060075a7 */ /* 0x000e62000800017f */
[----:B------:R-:W-:-:S05]  /*c600*/  VIADD R0, R0, 0x1 ;  /* 0x0000000100007836 */ /* 0x000fca0000000000 */
[----:B------:R-:W-:-:S04]  /*c610*/  ISETP.NE.AND P1, PT, R0, 0x4, PT ;  /* 0x000000040000780c */ /* 0x000fc80003f25270 */
[----:B------:R-:W-:Y:S02]  /*c620*/  SEL R2, RZ, 0x1, P1 ;  /* 0x00000001ff027807 */ /* 0x000fe40000800000 */
[----:B------:R-:W-:Y:S02]  /*c630*/  SEL R0, R0, RZ, P1 ;  /* 0x000000ff00007207 */ /* 0x000fe40000800000 */
[----:B------:R-:W-:Y:S01]  /*c640*/  LOP3.LUT R2, R27, R2, RZ, 0x3c, !PT ;  /* 0x000000021b027212 */ /* 0x000fe200078e3cff */
[----:B-1----:R-:W-:Y:S06]  /*c650*/  @!P0 BRA `(.L_x_322) ;  /* 0x0000000000f48947 */ /* 0x002fec0003800000 */
.L_x_335:
[----:B------:R-:W-:Y:S01]  /*c660*/  IMAD R3, R0, 0x8, R3 ;  /* 0x0000000800037824 */ /* 0x000fe200078e0203 */
[----:B------:R-:W-:-:S07]  /*c670*/  SHF.L.U32 R0, R2, 0x1f, RZ ;  /* 0x0000001f02007819 */ /* 0x000fce00000006ff */
.L_x_323:
[----:B--2---:R2:W3:Y:S02]  /*c680*/  SYNCS.PHASECHK.TRANS64.TRYWAIT P0, [R3+URZ], R0 ;  /* 0x00000000030075a7 */ /* 0x0044e4000800017f */
[----:B---3--:R-:W-:Y:S05]  /*c690*/  @!P0 NANOSLEEP.SYNCS 0x989680 ;  /* 0x009896800000895d */ /* 0x008fea0003900000 */
[----:B------:R-:W3:Y:S02]  /*c6a0*/  @!P0 SYNCS.PHASECHK.TRANS64 P0, [R3+URZ], R0 ;  /* 0x00000000030085a7 */ /* 0x000ee4000800007f */
[----:B---3--:R-:W-:Y:S05]  /*c6b0*/  @!P0 BRA `(.L_x_323) ;  /* 0xfffffffc00f08947 */ /* 0x008fea000383ffff */
.L_x_318:
[----:B------:R-:W-:Y:S05]  /*c6c0*/  BSYNC B0 ;  /* 0x0000000000007941 */ /* 0x000fea0003800000 */
.L_x_317:
[----:B------:R-:W-:Y:S05]  /*c6d0*/  EXIT ;  /* 0x000000000000794d */ /* 0x000fea0003800000 */
.L_x_16:
[----:B------:R-:W-:Y:S02]  /*c6e0*/  IMAD.MOV.U32 R12, RZ, RZ, RZ ;  /* 0x000000ffff0c7224 */ /* 0x000fe400078e00ff */
[----:B------:R-:W-:Y:S02]  /*c6f0*/  IMAD.MOV.U32 R11, RZ, RZ, 0x1f ;  /* 0x0000001fff0b7424 */ /* 0x000fe400078e00ff */
[----:B------:R-:W-:-:S07]  /*c700*/  IMAD.MOV.U32 R15, RZ, RZ, -0x1 ;  /* 0xffffffffff0f7424 */ /* 0x000fce00078e00ff */
[----:B01---5:R-:W-:Y:S05]  /*c710*/  WARPSYNC.COLLECTIVE R15, `(.L_x_324) ;  /* 0x000000000f087348 */ /* 0x023fea0003c00000 */
[----:B------:R2:W3:Y:S02]  /*c720*/  SHFL.IDX P6, R14, R13, R12, R11 ;  /* 0x0000000c0d0e7389 */ /* 0x0004e400000c000b */
[----:B0123-5:R-:W-:Y:S01]  /*c730*/  ENDCOLLECTIVE ;  /* 0x000000000000791b */ /* 0x02ffe20003800000 */
.L_x_324:
[----:B------:R-:W-:Y:S05]  /*c740*/  BRA `(.L_x_325) ;  /* 0xffffff4800ec7947 */ /* 0x000fea000383ffff */
.L_x_20:
[----:B---3--:R3:W4:Y:S02]  /*c750*/  SYNCS.PHASECHK.TRANS64.TRYWAIT P1, [R3+URZ], R0 ;  /* 0x00000000030075a7 */ /* 0x008724000802017f */
[----:B----4-:R-:W-:Y:S05]  /*c760*/  @!P1 NANOSLEEP.SYNCS 0x989680 ;  /* 0x009896800000995d */ /* 0x010fea0003900000 */
[----:B------:R-:W4:Y:S02]  /*c770*/  @!P1 SYNCS.PHASECHK.TRANS64 P1, [R3+URZ], R0 ;  /* 0x00000000030095a7 */ /* 0x000f24000802007f */
[----:B----4-:R-:W-:Y:S05]  /*c780*/  @!P1 BRA `(.L_x_20) ;  /* 0xfffffffc00f09947 */ /* 0x010fea000383ffff */
[----:B------:R-:W-:Y:S05]  /*c790*/  BRA `(.L_x_19) ;  /* 0xffffff4c00087947 */ /* 0x000fea000383ffff */
.L_x_25:
[----:B0-----:R0:W1:Y:S02]  /*c7a0*/  SYNCS.PHASECHK.TRANS64.TRYWAIT P1, [R3+URZ], R14 ;  /* 0x0000000e030075a7 */ /* 0x001064000802017f */
[----:B-1----:R-:W-:Y:S05]  /*c7b0*/  @!P1 NANOSLEEP.SYNCS 0x989680 ;  /* 0x009896800000995d */ /* 0x002fea0003900000 */
[----:B------:R-:W1:Y:S02]  /*c7c0*/  @!P1 SYNCS.PHASECHK.TRANS64 P1, [R3+URZ], R14 ;  /* 0x0000000e030095a7 */ /* 0x000e64000802007f */
[----:B-1----:R-:W-:Y:S05]  /*c7d0*/  @!P1 BRA `(.L_x_25) ;  /* 0xfffffffc00f09947 */ /* 0x002fea000383ffff */
[----:B------:R-:W-:Y:S05]  /*c7e0*/  BRA `(.L_x_24) ;  /* 0xffffff5000507947 */ /* 0x000fea000383ffff */
.L_x_33:
[----:B0-----:R0:W1:Y:S02]  /*c7f0*/  SYNCS.PHASECHK.TRANS64.TRYWAIT P1, [R11+URZ], R20 ;  /* 0x000000140b0075a7 */ /* 0x001064000802017f */
[----:B-1----:R-:W-:Y:S05]  /*c800*/  @!P1 NANOSLEEP.SYNCS 0x989680 ;  /* 0x009896800000995d */ /* 0x002fea0003900000 */
[----:B------:R-:W1:Y:S02]  /*c810*/  @!P1 SYNCS.PHASECHK.TRANS64 P1, [R11+URZ], R20 ;  /* 0x000000140b0095a7 */ /* 0x000e64000802007f */
[----:B-1----:R-:W-:Y:S05]  /*c820*/  @!P1 BRA `(.L_x_33) ;  /* 0xfffffffc00f09947 */ /* 0x002fea000383ffff */
[----:B------:R-:W-:Y:S05]  /*c830*/  BRA `(.L_x_32) ;  /* 0xffffff5400c47947 */ /* 0x000fea000383ffff */
.L_x_302:
[----:B------:R-:W-:Y:S01]  /*c840*/  BSSY B0, `(.L_x_326) ;  /* 0x0000006000007945 */ /* 0x000fe20003800000 */
[----:B------:R-:W-:-:S07]  /*c850*/  IMAD.MOV.U32 R15, RZ, RZ, -0x1 ;  /* 0xffffffffff0f7424 */ /* 0x000fce00078e00ff */
[----:B------:R-:W-:Y:S05]  /*c860*/  WARPSYNC.COLLECTIVE R15, `(.L_x_327) ;  /* 0x000000000f0c7348 */ /* 0x000fea0003c00000 */
[----:B------:R-:W-:Y:S02]  /*c870*/  ELECT P6, UR62, PT ;  /* 0x00000000003e782f */ /* 0x000fe400038c0000 */
[----:B------:R-:W-:Y:S01]  /*c880*/  MOV R14, UR62 ;  /* 0x0000003e000e7c02 */ /* 0x000fe20008000f00 */
[----:B------:R-:W-:Y:S10]  /*c890*/  ENDCOLLECTIVE ;  /* 0x000000000000791b */ /* 0x000ff40003800000 */
.L_x_327:
[----:B------:R-:W-:Y:S05]  /*c8a0*/  BSYNC B0 ;  /* 0x0000000000007941 */ /* 0x000fea0003800000 */
.L_x_326:
[----:B------:R-:W-:Y:S05]  /*c8b0*/  BRA `(.L_x_328) ;  /* 0xffffffe800447947 */ /* 0x000fea000383ffff */
.L_x_307:
[----:B0-----:R0:W1:Y:S02]  /*c8c0*/  SYNCS.PHASECHK.TRANS64.TRYWAIT P0, [R4+URZ+0x20], R37 ;  /* 0x00002025040075a7 */ /* 0x001064000800017f */
[----:B-1----:R-:W-:Y:S05]  /*c8d0*/  @!P0 NANOSLEEP.SYNCS 0x989680 ;  /* 0x009896800000895d */ /* 0x002fea0003900000 */
[----:B------:R-:W1:Y:S02]  /*c8e0*/  @!P0 SYNCS.PHASECHK.TRANS64 P0, [R4+URZ+0x20], R37 ;  /* 0x00002025040085a7 */ /* 0x000e64000800007f */
[----:B-1----:R-:W-:Y:S05]  /*c8f0*/  @!P0 BRA `(.L_x_307) ;  /* 0xfffffffc00f08947 */ /* 0x002fea000383ffff */
[----:B------:R-:W-:Y:S05]  /*c900*/  BRA `(.L_x_329) ;  /* 0xffffffec004c7947 */ /* 0x000fea000383ffff */
.L_x_316:
[----:B------:R-:W-:Y:S01]  /*c910*/  BSSY B0, `(.L_x_330) ;  /* 0x0000006000007945 */ /* 0x000fe20003800000 */
[----:B------:R-:W-:-:S07]  /*c920*/  IMAD.MOV.U32 R15, RZ, RZ, -0x1 ;  /* 0xffffffffff0f7424 */ /* 0x000fce00078e00ff */
[----:B------:R-:W-:Y:S05]  /*c930*/  WARPSYNC.COLLECTIVE R15, `(.L_x_331) ;  /* 0x000000000f0c7348 */ /* 0x000fea0003c00000 */
[----:B------:R-:W-:Y:S02]  /*c940*/  ELECT P6, UR62, PT ;  /* 0x00000000003e782f */ /* 0x000fe400038c0000 */
[----:B------:R-:W-:Y:S01]  /*c950*/  MOV R14, UR62 ;  /* 0x0000003e000e7c02 */ /* 0x000fe20008000f00 */
[----:B------:R-:W-:Y:S10]  /*c960*/  ENDCOLLECTIVE ;  /* 0x000000000000791b */ /* 0x000ff40003800000 */
.L_x_331:
[----:B------:R-:W-:Y:S05]  /*c970*/  BSYNC B0 ;  /* 0x0000000000007941 */ /* 0x000fea0003800000 */
.L_x_330:
[----:B------:R-:W-:Y:S05]  /*c980*/  BRA `(.L_x_332) ;  /* 0xfffffff800a07947 */ /* 0x000fea000383ffff */
.L_x_320:
[----:B0-----:R0:W1:Y:S02]  /*c990*/  SYNCS.PHASECHK.TRANS64.TRYWAIT P0, [R5+URZ], R2 ;  /* 0x00000002050075a7 */ /* 0x001064000800017f */
[----:B-1----:R-:W-:Y:S05]  /*c9a0*/  @!P0 NANOSLEEP.SYNCS 0x989680 ;  /* 0x009896800000895d */ /* 0x002fea0003900000 */
[----:B------:R-:W1:Y:S02]  /*c9b0*/  @!P0 SYNCS.PHASECHK.TRANS64 P0, [R5+URZ], R2 ;  /* 0x00000002050085a7 */ /* 0x000e64000800007f */
[----:B-1----:R-:W-:Y:S05]  /*c9c0*/  @!P0 BRA `(.L_x_320) ;  /* 0xfffffffc00f08947 */ /* 0x002fea000383ffff */
[----:B------:R-:W-:Y:S05]  /*c9d0*/  BRA `(.L_x_333) ;  /* 0xfffffff800e07947 */ /* 0x000fea000383ffff */
.L_x_321:
[----:B0-----:R0:W1:Y:S02]  /*c9e0*/  SYNCS.PHASECHK.TRANS64.TRYWAIT P0, [R7+URZ], R4 ;  /* 0x00000004070075a7 */ /* 0x001064000800017f */
[----:B-1----:R-:W-:Y:S05]  /*c9f0*/  @!P0 NANOSLEEP.SYNCS 0x989680 ;  /* 0x009896800000895d */ /* 0x002fea0003900000 */
[----:B------:R-:W1:Y:S02]  /*ca00*/  @!P0 SYNCS.PHASECHK.TRANS64 P0, [R7+URZ], R4 ;  /* 0x00000004070085a7 */ /* 0x000e64000800007f */
[----:B-1----:R-:W-:Y:S05]  /*ca10*/  @!P0 BRA `(.L_x_321) ;  /* 0xfffffffc00f08947 */ /* 0x002fea000383ffff */
[----:B------:R-:W-:Y:S05]  /*ca20*/  BRA `(.L_x_334) ;  /* 0xfffffff800f07947 */ /* 0x000fea000383ffff */
.L_x_322:
[----:B-1----:R1:W2:Y:S02]  /*ca30*/  SYNCS.PHASECHK.TRANS64.TRYWAIT P0, [R6+URZ], R5 ;  /* 0x00000005060075a7 */ /* 0x0022a4000800017f */
[----:B--2---:R-:W-:Y:S05]  /*ca40*/  @!P0 NANOSLEEP.SYNCS 0x989680 ;  /* 0x009896800000895d */ /* 0x004fea0003900000 */
[----:B------:R-:W2:Y:S02]  /*ca50*/  @!P0 SYNCS.PHASECHK.TRANS64 P0, [R6+URZ], R5 ;  /* 0x00000005060085a7 */ /* 0x000ea4000800007f */
[----:B--2---:R-:W-:Y:S05]  /*ca60*/  @!P0 BRA `(.L_x_322) ;  /* 0xfffffffc00f08947 */ /* 0x004fea000383ffff */
[----:B------:R-:W-:Y:S05]  /*ca70*/  BRA `(.L_x_335) ;  /* 0xfffffff800f87947 */ /* 0x000fea000383ffff */
.L_x_336:
[----:B------:R-:W-:-:S00]  /*ca80*/  BRA `(.L_x_336) ;  /* 0xfffffffc00fc7947 */ /* 0x000fc0000383ffff */
[----:B------:R-:W-:-:S00]  /*ca90*/  NOP ;  /* 0x0000000000007918 */ /* 0x000fc00000000000 */
        /* <DEDUP_REMOVED lines=14> */
.L_x_337:


//--------------------- .nv.global.init           --------------------------
	.section	.nv.global.init,"aw",@progbits
.nv.global.init:
	.type		$str$24,@object
	.size		$str$24,($str$25 - $str$24)
$str$24:
        /*0000*/ 	.byte	0x28, 0x61, 0x64, 0x64, 0x72, 0x65, 0x73, 0x73, 0x20, 0x26, 0x20, 0x6d, 0x61, 0x73, 0x6b, 0x29
        /*0010*/ 	.byte	0x20, 0x3d, 0x3d, 0x20, 0x30, 0x00
	.type		$str$25,@object
	.size		$str$25,(__unnamed_1 - $str$25)
$str$25:
        /*0016*/ 	.byte	0x2f, 0x74, 0x6d, 0x70, 0x2f, 0x63, 0x75, 0x74, 0x6c, 0x61, 0x73, 0x73, 0x5f, 0x73, 0x77, 0x65
        /*0026*/ 	.byte	0x65, 0x70, 0x5f, 0x73, 0x72, 0x63, 0x2f, 0x69, 0x6e, 0x63, 0x6c, 0x75, 0x64, 0x65, 0x2f, 0x63
        /*0036*/ 	.byte	0x75, 0x74, 0x65, 0x2f, 0x70, 0x6f, 0x69, 0x6e, 0x74, 0x65, 0x72, 0x5f, 0x66, 0x6c, 0x61, 0x67
        /*0046*/ 	.byte	0x67, 0x65, 0x64, 0x2e, 0x68, 0x70, 0x70, 0x00
	.type		__unnamed_1,@object
	.size		__unnamed_1,(__unnamed_2 - __unnamed_1)
__unnamed_1:
        /*004e*/ 	.byte	0x61, 0x75, 0x74, 0x6f, 0x20, 0x63, 0x75, 0x74, 0x65, 0x3a, 0x3a, 0x61, 0x73, 0x5f, 0x70, 0x6f
        /* <DEDUP_REMOVED lines=27> */
        /*020e*/ 	.byte	0x34, 0x30, 0x39, 0x36, 0x3e, 0x3e, 0x3e, 0x3e, 0x3e, 0x20, 0x26, 0x5d, 0x00
	.type		__unnamed_2,@object
	.size		__unnamed_2,(.L_1 - __unnamed_2)
__unnamed_2:
        /* <DEDUP_REMOVED lines=28> */
        /*03db*/ 	.byte	0x3c, 0x38, 0x31, 0x39, 0x32, 0x3e, 0x3e, 0x3e, 0x3e, 0x3e, 0x20, 0x26, 0x5d, 0x00
.L_1:


//--------------------- .nv.shared._ZN7cutlass13device_kernelINS_4gemm6kernel13GemmUniversalIN4cute5tupleIJiiiiEEENS1_10collective13CollectiveMmaINS1_39MainloopSm90TmaGmmaRmemAWarpSpecializedILi4ENS5_IJNS4_1CILi1EEESB_SB_EEENS1_35KernelTmaWarpSpecializedCooperativeEEENS5_IJNSA_ILi128EEENSA_ILi256EEENSA_ILi32EEEEEEfNS5_IJSB_llEEEfNS5_IJlSB_lEEENS4_8TiledMMAINS4_8MMA_AtomIJNS4_4SM904GMMA30MMA_64x256x8_F32TF32TF32_RS_TNILNSO_7ScaleInE1ELSQ_1EEEEEENS4_6LayoutINS5_IJNSA_ILi2EEESB_SB_EEENS5_IJSB_NSA_ILi0EEESW_EEEEENS5_IJNS4_10UnderscoreESZ_SZ_EEEEENS4_13SM90_TMA_LOADENS4_14ComposedLayoutINS4_7SwizzleILi1ELi4ELi3EEENS4_18smem_ptr_flag_bitsILi32EEENST_INS5_IJNSA_ILi8EEES18_EEENS5_IJSB_S18_EEEEEEENS4_9Copy_AtomIJNS4_39AutoVectorizingCopyWithAssumedAlignmentILi128EEEfEEENS4_8identityES12_NS13_INS14_ILi3ELi4ELi3EEES17_NST_INS5_IJS18_SH_EEENS5_IJSH_SB_EEEEEEEvS1H_EENS_8epilogue10collective6detail29Sm90TmaWarpSpecializedAdapterINS1P_15DefaultEpilogueINS_10tfloat32_tESK_SK_NS1O_6thread17LinearCombinationIS1T_Li1EffLNS1U_9ScaleType4KindE0ELNS_15FloatRoundStyleE2ES1T_EENS1_15EpilogueDefaultEEEEEvvEEEEvNT_6ParamsE --------------------------
	.section	.nv.shared._ZN7cutlass13device_kernelINS_4gemm6kernel13GemmUniversalIN4cute5tupleIJiiiiEEENS1_10collective13CollectiveMmaINS1_39MainloopSm90TmaGmmaRmemAWarpSpecializedILi4ENS5_IJNS4_1CILi1EEESB_SB_EEENS1_35KernelTmaWarpSpecializedCooperativeEEENS5_IJNSA_ILi128EEENSA_ILi256EEENSA_ILi32EEEEEEfNS5_IJSB_llEEEfNS5_IJlSB_lEEENS4_8TiledMMAINS4_8MMA_AtomIJNS4_4SM904GMMA30MMA_64x256x8_F32TF32TF32_RS_TNILNSO_7ScaleInE1ELSQ_1EEEEEENS4_6LayoutINS5_IJNSA_ILi2EEESB_SB_EEENS5_IJSB_NSA_ILi0EEESW_EEEEENS5_IJNS4_10UnderscoreESZ_SZ_EEEEENS4_13SM90_TMA_LOADENS4_14ComposedLayoutINS4_7SwizzleILi1ELi4ELi3EEENS4_18smem_ptr_flag_bitsILi32EEENST_INS5_IJNSA_ILi8EEES18_EEENS5_IJSB_S18_EEEEEEENS4_9Copy_AtomIJNS4_39AutoVectorizingCopyWithAssumedAlignmentILi128EEEfEEENS4_8identityES12_NS13_INS14_ILi3ELi4ELi3EEES17_NST_INS5_IJS18_SH_EEENS5_IJSH_SB_EEEEEEEvS1H_EENS_8epilogue10collective6detail29Sm90TmaWarpSpecializedAdapterINS1P_15DefaultEpilogueINS_10tfloat32_tESK_SK_NS1O_6thread17LinearCombinationIS1T_Li1EffLNS1U_9ScaleType4KindE0ELNS_15FloatRoundStyleE2ES1T_EENS1_15EpilogueDefaultEEEEEvvEEEEvNT_6ParamsE,"aw",@nobits
	.sectionflags	@""
	.align	16
	.zero		1024


//--------------------- .nv.shared.reserved.0     --------------------------
	.section	.nv.shared.reserved.0,"aw",@nobits
	.weak		__nv_reservedSMEM_offset_0_alias
	.size		__nv_reservedSMEM_offset_0_alias, 0, 0
	.other		__nv_reservedSMEM_offset_0_alias,@"STO_CUDA_RESERVED_SHARED STV_DEFAULT"
__nv_reservedSMEM_offset_0_alias:
	.zero		0


//--------------------- .nv.global                --------------------------
	.section	.nv.global,"aw",@nobits
.nv.global:
	.type		_ZN39_INTERNAL_db0e605a_4_k_cu_ef6d095b_31594cute1_E,@object
	.size		_ZN39_INTERNAL_db0e605a_4_k_cu_ef6d095b_31594cute1_E,(_ZN39_INTERNAL_db0e605a_4_k_cu_ef6d095b_31594cuda3std3__45__cpo6cbeginE - _ZN39_INTERNAL_db0e605a_4_k_cu_ef6d095b_31594cute1_E)
_ZN39_INTERNAL_db0e605a_4_k_cu_ef6d095b_31594cute1_E:
	.zero		1
	.type		_ZN39_INTERNAL_db0e605a_4_k_cu_ef6d095b_31594cuda3std3__45__cpo6cbeginE,@object
	.size		_ZN39_INTERNAL_db0e605a_4_k_cu_ef6d095b_31594cuda3std3__45__cpo6cbeginE,(_ZN39_INTERNAL_db0e605a_4_k_cu_ef6d095b_31594cuda3std3__48in_placeE - _ZN39_INTERNAL_db0e605a_4_k_cu_ef6d095b_31594cuda3std3__45__cpo6cbeginE)
_ZN39_INTERNAL_db0e605a_4_k_cu_ef6d095b_31594cuda3std3__45__cpo6cbeginE:
	.zero		1
	.type		_ZN39_INTERNAL_db0e605a_4_k_cu_ef6d095b_31594cuda3std3__48in_placeE,@object
	.size		_ZN39_INTERNAL_db0e605a_4_k_cu_ef6d095b_31594cuda3std3__48in_placeE,(_ZN39_INTERNAL_db0e605a_4_k_cu_ef6d095b_31594cuda3std6ranges3__45__cpo9iter_moveE - _ZN39_INTERNAL_db0e605a_4_k_cu_ef6d095b_31594cuda3std3__48in_placeE)
_ZN39_INTERNAL_db0e605a_4_k_cu_ef6d095b_31594cuda3std3__48in_placeE:
	.zero		1
	.type		_ZN39_INTERNAL_db0e605a_4_k_cu_ef6d095b_31594cuda3std6ranges3__45__cpo9iter_moveE,@object
	.size		_ZN39_INTERNAL_db0e605a_4_k_cu_ef6d095b_31594cuda3std6ranges3__45__cpo9iter_moveE,(_ZN39_INTERNAL_db0e605a_4_k_cu_ef6d095b_31594cuda3std3__45__cpo5beginE - _ZN39_INTERNAL_db0e605a_4_k_cu_ef6d095b_31594cuda3std6ranges3__45__cpo9iter_moveE)
_ZN39_INTERNAL_db0e605a_4_k_cu_ef6d095b_31594cuda3std6ranges3__45__cpo9iter_moveE:
	.zero		1
	.type		_ZN39_INTERNAL_db0e605a_4_k_cu_ef6d095b_31594cuda3std3__45__cpo5beginE,@object
	.size		_ZN39_INTERNAL_db0e605a_4_k_cu_ef6d095b_31594cuda3std3__45__cpo5beginE,(_ZN39_INTERNAL_db0e605a_4_k_cu_ef6d095b_31594cuda3std3__441_GLOBAL__N__db0e605a_4_k_cu_ef6d095b_31596ignoreE - _ZN39_INTERNAL_db0e605a_4_k_cu_ef6d095b_31594cuda3std3__45__cpo5beginE)
_ZN39_INTERNAL_db0e605a_4_k_cu_ef6d095b_31594cuda3std3__45__cpo5beginE:
	.zero		1
	.type		_ZN39_INTERNAL_db0e605a_4_k_cu_ef6d095b_31594cuda3std3__441_GLOBAL__N__db0e605a_4_k_cu_ef6d095b_31596ignoreE,@object
	.size		_ZN39_INTERNAL_db0e605a_4_k_cu_ef6d095b_31594cuda3std3__441_GLOBAL__N__db0e605a_4_k_cu_ef6d095b_31596ignoreE,(_ZN39_INTERNAL_db0e605a_4_k_cu_ef6d095b_31594cute7productE - _ZN39_INTERNAL_db0e605a_4_k_cu_ef6d095b_31594cuda3std3__441_GLOBAL__N__db0e605a_4_k_cu_ef6d095b_31596ignoreE)
_ZN39_INTERNAL_db0e605a_4_k_cu_ef6d095b_31594cuda3std3__441_GLOBAL__N__db0e605a_4_k_cu_ef6d095b_31596ignoreE:
	.zero		1
	.type		_ZN39_INTERNAL_db0e605a_4_k_cu_ef6d095b_31594cute7productE,@object
	.size		_ZN39_INTERNAL_db0e605a_4_k_cu_ef6d095b_31594cute7productE,(_ZN39_INTERNAL_db0e605a_4_k_cu_ef6d095b_31594cuda3std3__45__cpo3endE - _ZN39_INTERNAL_db0e605a_4_k_cu_ef6d095b_31594cute7productE)
_ZN39_INTERNAL_db0e605a_4_k_cu_ef6d095b_31594cute7productE:
	.zero		1
	.type		_ZN39_INTERNAL_db0e605a_4_k_cu_ef6d095b_31594cuda3std3__45__cpo3endE,@object
	.size		_ZN39_INTERNAL_db0e605a_4_k_cu_ef6d095b_31594cuda3std3__45__cpo3endE,(_ZN39_INTERNAL_db0e605a_4_k_cu_ef6d095b_31594cuda3std3__419piecewise_constructE - _ZN39_INTERNAL_db0e605a_4_k_cu_ef6d095b_31594cuda3std3__45__cpo3endE)
_ZN39_INTERNAL_db0e605a_4_k_cu_ef6d095b_31594cuda3std3__45__cpo3endE:
	.zero		1
	.type		_ZN39_INTERNAL_db0e605a_4_k_cu_ef6d095b_31594cuda3std3__419piecewise_constructE,@object
	.size		_ZN39_INTERNAL_db0e605a_4_k_cu_ef6d095b_31594cuda3std3__419piecewise_constructE,(_ZN39_INTERNAL_db0e605a_4_k_cu_ef6d095b_31594cuda3std3__45__cpo4cendE - _ZN39_INTERNAL_db0e605a_4_k_cu_ef6d095b_31594cuda3std3__419piecewise_constructE)
_ZN39_INTERNAL_db0e605a_4_k_cu_ef6d095b_31594cuda3std3__419piecewise_constructE:
	.zero		1
	.type		_ZN39_INTERNAL_db0e605a_4_k_cu_ef6d095b_31594cuda3std3__45__cpo4cendE,@object
	.size		_ZN39_INTERNAL_db0e605a_4_k_cu_ef6d095b_31594cuda3std3__45__cpo4cendE,(_ZN39_INTERNAL_db0e605a_4_k_cu_ef6d095b_31594cuda3std6ranges3__45__cpo4swapE - _ZN39_INTERNAL_db0e605a_4_k_cu_ef6d095b_31594cuda3std3__45__cpo4cendE)
_ZN39_INTERNAL_db0e605a_4_k_cu_ef6d095b_31594cuda3std3__45__cpo4cendE:
	.zero		1
	.type		_ZN39_INTERNAL_db0e605a_4_k_cu_ef6d095b_31594cuda3std6ranges3__45__cpo4swapE,@object
	.size		_ZN39_INTERNAL_db0e605a_4_k_cu_ef6d095b_31594cuda3std6ranges3__45__cpo4swapE,(.L_9 - _ZN39_INTERNAL_db0e605a_4_k_cu_ef6d095b_31594cuda3std6ranges3__45__cpo4swapE)
_ZN39_INTERNAL_db0e605a_4_k_cu_ef6d095b_31594cuda3std6ranges3__45__cpo4swapE:
	.zero		1
.L_9:


//--------------------- .nv.constant0._ZN7cutlass13device_kernelINS_4gemm6kernel13GemmUniversalIN4cute5tupleIJiiiiEEENS1_10collective13CollectiveMmaINS1_39MainloopSm90TmaGmmaRmemAWarpSpecializedILi4ENS5_IJNS4_1CILi1EEESB_SB_EEENS1_35KernelTmaWarpSpecializedCooperativeEEENS5_IJNSA_ILi128EEENSA_ILi256EEENSA_ILi32EEEEEEfNS5_IJSB_llEEEfNS5_IJlSB_lEEENS4_8TiledMMAINS4_8MMA_AtomIJNS4_4SM904GMMA30MMA_64x256x8_F32TF32TF32_RS_TNILNSO_7ScaleInE1ELSQ_1EEEEEENS4_6LayoutINS5_IJNSA_ILi2EEESB_SB_EEENS5_IJSB_NSA_ILi0EEESW_EEEEENS5_IJNS4_10UnderscoreESZ_SZ_EEEEENS4_13SM90_TMA_LOADENS4_14ComposedLayoutINS4_7SwizzleILi1ELi4ELi3EEENS4_18smem_ptr_flag_bitsILi32EEENST_INS5_IJNSA_ILi8EEES18_EEENS5_IJSB_S18_EEEEEEENS4_9Copy_AtomIJNS4_39AutoVectorizingCopyWithAssumedAlignmentILi128EEEfEEENS4_8identityES12_NS13_INS14_ILi3ELi4ELi3EEES17_NST_INS5_IJS18_SH_EEENS5_IJSH_SB_EEEEEEEvS1H_EENS_8epilogue10collective6detail29Sm90TmaWarpSpecializedAdapterINS1P_15DefaultEpilogueINS_10tfloat32_tESK_SK_NS1O_6thread17LinearCombinationIS1T_Li1EffLNS1U_9ScaleType4KindE0ELNS_15FloatRoundStyleE2ES1T_EENS1_15EpilogueDefaultEEEEEvvEEEEvNT_6ParamsE --------------------------
	.section	.nv.constant0._ZN7cutlass13device_kernelINS_4gemm6kernel13GemmUniversalIN4cute5tupleIJiiiiEEENS1_10collective13CollectiveMmaINS1_39MainloopSm90TmaGmmaRmemAWarpSpecializedILi4ENS5_IJNS4_1CILi1EEESB_SB_EEENS1_35KernelTmaWarpSpecializedCooperativeEEENS5_IJNSA_ILi128EEENSA_ILi256EEENSA_ILi32EEEEEEfNS5_IJSB_llEEEfNS5_IJlSB_lEEENS4_8TiledMMAINS4_8MMA_AtomIJNS4_4SM904GMMA30MMA_64x256x8_F32TF32TF32_RS_TNILNSO_7ScaleInE1ELSQ_1EEEEEENS4_6LayoutINS5_IJNSA_ILi2EEESB_SB_EEENS5_IJSB_NSA_ILi0EEESW_EEEEENS5_IJNS4_10UnderscoreESZ_SZ_EEEEENS4_13SM90_TMA_LOADENS4_14ComposedLayoutINS4_7SwizzleILi1ELi4ELi3EEENS4_18smem_ptr_flag_bitsILi32EEENST_INS5_IJNSA_ILi8EEES18_EEENS5_IJSB_S18_EEEEEEENS4_9Copy_AtomIJNS4_39AutoVectorizingCopyWithAssumedAlignmentILi128EEEfEEENS4_8identityES12_NS13_INS14_ILi3ELi4ELi3EEES17_NST_INS5_IJS18_SH_EEENS5_IJSH_SB_EEEEEEEvS1H_EENS_8epilogue10collective6detail29Sm90TmaWarpSpecializedAdapterINS1P_15DefaultEpilogueINS_10tfloat32_tESK_SK_NS1O_6thread17LinearCombinationIS1T_Li1EffLNS1U_9ScaleType4KindE0ELNS_15FloatRoundStyleE2ES1T_EENS1_15EpilogueDefaultEEEEEvvEEEEvNT_6ParamsE,"a",@progbits
	.sectionflags	@""
	.align	4
.nv.constant0._ZN7cutlass13device_kernelINS_4gemm6kernel13GemmUniversalIN4cute5tupleIJiiiiEEENS1_10collective13CollectiveMmaINS1_39MainloopSm90TmaGmmaRmemAWarpSpecializedILi4ENS5_IJNS4_1CILi1EEESB_SB_EEENS1_35KernelTmaWarpSpecializedCooperativeEEENS5_IJNSA_ILi128EEENSA_ILi256EEENSA_ILi32EEEEEEfNS5_IJSB_llEEEfNS5_IJlSB_lEEENS4_8TiledMMAINS4_8MMA_AtomIJNS4_4SM904GMMA30MMA_64x256x8_F32TF32TF32_RS_TNILNSO_7ScaleInE1ELSQ_1EEEEEENS4_6LayoutINS5_IJNSA_ILi2EEESB_SB_EEENS5_IJSB_NSA_ILi0EEESW_EEEEENS5_IJNS4_10UnderscoreESZ_SZ_EEEEENS4_13SM90_TMA_LOADENS4_14ComposedLayoutINS4_7SwizzleILi1ELi4ELi3EEENS4_18smem_ptr_flag_bitsILi32EEENST_INS5_IJNSA_ILi8EEES18_EEENS5_IJSB_S18_EEEEEEENS4_9Copy_AtomIJNS4_39AutoVectorizingCopyWithAssumedAlignmentILi128EEEfEEENS4_8identityES12_NS13_INS14_ILi3ELi4ELi3EEES17_NST_INS5_IJS18_SH_EEENS5_IJSH_SB_EEEEEEEvS1H_EENS_8epilogue10collective6detail29Sm90TmaWarpSpecializedAdapterINS1P_15DefaultEpilogueINS_10tfloat32_tESK_SK_NS1O_6thread17LinearCombinationIS1T_Li1EffLNS1U_9ScaleType4KindE0ELNS_15FloatRoundStyleE2ES1T_EENS1_15EpilogueDefaultEEEEEvvEEEEvNT_6ParamsE:
	.zero		1664


//--------------------- SYMBOLS --------------------------

	.type		.nv.reservedSmem.offset0,@object
	.size		.nv.reservedSmem.offset0,0x4
	.type		__assertfail,@function
